# CuTe-DSL kernel — source=cudnn_frontend_dsl family=gemm_swiglu_bs
# config = {"ab_dtype": "Float8E4M3FN", "sf_vec": 16, "vector_f32": true, "mma_mn": [128, 128], "cluster_mn": [1, 1]}


// ===== COMPILED SASS (sm_100a) =====

	.target	sm_100a

	.elftype	@"ET_EXEC"


//--------------------- .note.nv.tkinfo           --------------------------
	.section	.note.nv.tkinfo,"",@"SHT_NOTE"
	.sectionflags	@"SHF_NOTE_NV_TKINFO"
	.tkinfo
        /*0018*/ 	.word	0x00000081
        /*0030*/ 	.string	""
        /*0030*/ 	.string	"ptxas"
        /*0030*/ 	.string	"Cuda compilation tools, release 12.9, V12.9.83"
        /*0030*/ 	.string	"Build system must define TOOLS_VERSION_EXTENDED"
        /*0030*/ 	.string	"-O 3 -arch sm_100a "



//--------------------- .note.nv.cuver            --------------------------
	.section	.note.nv.cuver,"",@"SHT_NOTE"
	.sectionflags	@"SHF_NOTE_NV_CUVER"
        /*0018*/ 	.short	0x0001
        /*001a*/ 	.short	0x0064
        /*001c*/ 	.short	0x0001
        /*001e*/ 	.short	0x0000
        /*0020*/ 	.short	0x0001
        /*0022*/ 	.short	0x0000


//--------------------- .nv.info                  --------------------------
	.section	.nv.info,"",@"SHT_CUDA_INFO"
	.align	4


	//----- nvinfo : EIATTR_REGCOUNT
	.align		4
        /*0000*/ 	.byte	0x04, 0x2f
        /*0002*/ 	.short	(.L_4 - .L_3)
	.align		4
.L_3:
        /*0004*/ 	.word	index@(kernel_cutlass_kernel_cudnngemm_swigludense_blockscaled_gemm_persistent_swiglu_interleaved_quantSm100BlockScaledPersistentDenseGemmKernel_object_at__TiledMMA_ThrLayoutVMNK11110000_Permuta_0)
        /*0008*/ 	.word	0x00000065


	//----- nvinfo : EIATTR_FRAME_SIZE
	.align		4
.L_4:
        /*000c*/ 	.byte	0x04, 0x11
        /*000e*/ 	.short	(.L_6 - .L_5)
	.align		4
.L_5:
        /*0010*/ 	.word	index@($__internal_2_$__cuda_sm10x_tcgen05_guardrail_trap_unallocated_columns_being_dealloced)
        /*0014*/ 	.word	0x00000000


	//----- nvinfo : EIATTR_FRAME_SIZE
	.align		4
.L_6:
        /*0018*/ 	.byte	0x04, 0x11
        /*001a*/ 	.short	(.L_8 - .L_7)
	.align		4
.L_7:
        /*001c*/ 	.word	index@($__internal_1_$__cuda_sm10x_tcgen05_guardrail_trap_phase_invalid_during_alloc)
        /*0020*/ 	.word	0x00000000


	//----- nvinfo : EIATTR_FRAME_SIZE
	.align		4
.L_8:
        /*0024*/ 	.byte	0x04, 0x11
        /*0026*/ 	.short	(.L_10 - .L_9)
	.align		4
.L_9:
        /*0028*/ 	.word	index@($__internal_0_$__cuda_sm10x_tcgen05_guardrail_trap_col_being_dealloced_not_returned_by_alloc)
        /*002c*/ 	.word	0x00000000


	//----- nvinfo : EIATTR_FRAME_SIZE
	.align		4
.L_10:
        /*0030*/ 	.byte	0x04, 0x11
        /*0032*/ 	.short	(.L_12 - .L_11)
	.align		4
.L_11:
        /*0034*/ 	.word	index@(kernel_cutlass_kernel_cudnngemm_swigludense_blockscaled_gemm_persistent_swiglu_interleaved_quantSm100BlockScaledPersistentDenseGemmKernel_object_at__TiledMMA_ThrLayoutVMNK11110000_Permuta_0)
        /*0038*/ 	.word	0x00000000


	//----- nvinfo : EIATTR_MIN_STACK_SIZE
	.align		4
.L_12:
        /*003c*/ 	.byte	0x04, 0x12
        /*003e*/ 	.short	(.L_14 - .L_13)
	.align		4
.L_13:
        /*0040*/ 	.word	index@(kernel_cutlass_kernel_cudnngemm_swigludense_blockscaled_gemm_persistent_swiglu_interleaved_quantSm100BlockScaledPersistentDenseGemmKernel_object_at__TiledMMA_ThrLayoutVMNK11110000_Permuta_0)
        /*0044*/ 	.word	0x00000000
.L_14:


//--------------------- .nv.info.kernel_cutlass_kernel_cudnngemm_swigludense_blockscaled_gemm_persistent_swiglu_interleaved_quantSm100BlockScaledPersistentDenseGemmKernel_object_at__TiledMMA_ThrLayoutVMNK11110000_Permuta_0 --------------------------
	.section	.nv.info.kernel_cutlass_kernel_cudnngemm_swigludense_blockscaled_gemm_persistent_swiglu_interleaved_quantSm100BlockScaledPersistentDenseGemmKernel_object_at__TiledMMA_ThrLayoutVMNK11110000_Permuta_0,"",@"SHT_CUDA_INFO"
	.sectionflags	@""
	.align	4


	//----- nvinfo : EIATTR_CUDA_API_VERSION
	.align		4
        /*0000*/ 	.byte	0x04, 0x37
        /*0002*/ 	.short	(.L_16 - .L_15)
.L_15:
        /*0004*/ 	.word	0x00000081


	//----- nvinfo : EIATTR_KPARAM_INFO
	.align		4
.L_16:
        /*0008*/ 	.byte	0x04, 0x17
        /*000a*/ 	.short	(.L_18 - .L_17)
.L_17:
        /*000c*/ 	.word	0x00000000
        /*0010*/ 	.short	0x000b
        /*0012*/ 	.short	0x0364
        /*0014*/ 	.byte	0x00, 0xf0, 0x11, 0x00


	//----- nvinfo : EIATTR_KPARAM_INFO
	.align		4
.L_18:
        /*0018*/ 	.byte	0x04, 0x17
        /*001a*/ 	.short	(.L_20 - .L_19)
.L_19:
        /*001c*/ 	.word	0x00000000
        /*0020*/ 	.short	0x000a
        /*0022*/ 	.short	0x0358
        /*0024*/ 	.byte	0x00, 0xf0, 0x31, 0x00


	//----- nvinfo : EIATTR_KPARAM_INFO
	.align		4
.L_20:
        /*0028*/ 	.byte	0x04, 0x17
        /*002a*/ 	.short	(.L_22 - .L_21)
.L_21:
        /*002c*/ 	.word	0x00000000
        /*0030*/ 	.short	0x0009
        /*0032*/ 	.short	0x034c
        /*0034*/ 	.byte	0x00, 0xf0, 0x31, 0x00


	//----- nvinfo : EIATTR_KPARAM_INFO
	.align		4
.L_22:
        /*0038*/ 	.byte	0x04, 0x17
        /*003a*/ 	.short	(.L_24 - .L_23)
.L_23:
        /*003c*/ 	.word	0x00000000
        /*0040*/ 	.short	0x0008
        /*0042*/ 	.short	0x0340
        /*0044*/ 	.byte	0x00, 0xf0, 0x31, 0x00


	//----- nvinfo : EIATTR_KPARAM_INFO
	.align		4
.L_24:
        /*0048*/ 	.byte	0x04, 0x17
        /*004a*/ 	.short	(.L_26 - .L_25)
.L_25:
        /*004c*/ 	.word	0x00000000
        /*0050*/ 	.short	0x0007
        /*0052*/ 	.short	0x02c0
        /*0054*/ 	.byte	0x00, 0xf0, 0x01, 0x02


	//----- nvinfo : EIATTR_KPARAM_INFO
	.align		4
.L_26:
        /*0058*/ 	.byte	0x04, 0x17
        /*005a*/ 	.short	(.L_28 - .L_27)
.L_27:
        /*005c*/ 	.word	0x00000000
        /*0060*/ 	.short	0x0006
        /*0062*/ 	.short	0x0240
        /*0064*/ 	.byte	0x00, 0xf0, 0x01, 0x02


	//----- nvinfo : EIATTR_KPARAM_INFO
	.align		4
.L_28:
        /*0068*/ 	.byte	0x04, 0x17
        /*006a*/ 	.short	(.L_30 - .L_29)
.L_29:
        /*006c*/ 	.word	0x00000000
        /*0070*/ 	.short	0x0005
        /*0072*/ 	.short	0x01c0
        /*0074*/ 	.byte	0x00, 0xf0, 0x01, 0x02


	//----- nvinfo : EIATTR_KPARAM_INFO
	.align		4
.L_30:
        /*0078*/ 	.byte	0x04, 0x17
        /*007a*/ 	.short	(.L_32 - .L_31)
.L_31:
        /*007c*/ 	.word	0x00000000
        /*0080*/ 	.short	0x0004
        /*0082*/ 	.short	0x0140
        /*0084*/ 	.byte	0x00, 0xf0, 0x01, 0x02


	//----- nvinfo : EIATTR_KPARAM_INFO
	.align		4
.L_32:
        /*0088*/ 	.byte	0x04, 0x17
        /*008a*/ 	.short	(.L_34 - .L_33)
.L_33:
        /*008c*/ 	.word	0x00000000
        /*0090*/ 	.short	0x0003
        /*0092*/ 	.short	0x00c0
        /*0094*/ 	.byte	0x00, 0xf0, 0x01, 0x02


	//----- nvinfo : EIATTR_KPARAM_INFO
	.align		4
.L_34:
        /*0098*/ 	.byte	0x04, 0x17
        /*009a*/ 	.short	(.L_36 - .L_35)
.L_35:
        /*009c*/ 	.word	0x00000000
        /*00a0*/ 	.short	0x0002
        /*00a2*/ 	.short	0x0040
        /*00a4*/ 	.byte	0x00, 0xf0, 0x01, 0x02


	//----- nvinfo : EIATTR_KPARAM_INFO
	.align		4
.L_36:
        /*00a8*/ 	.byte	0x04, 0x17
        /*00aa*/ 	.short	(.L_38 - .L_37)
.L_37:
        /*00ac*/ 	.word	0x00000000
        /*00b0*/ 	.short	0x0001
        /*00b2*/ 	.short	0x000c
        /*00b4*/ 	.byte	0x00, 0xf0, 0x31, 0x00


	//----- nvinfo : EIATTR_KPARAM_INFO
	.align		4
.L_38:
        /*00b8*/ 	.byte	0x04, 0x17
        /*00ba*/ 	.short	(.L_40 - .L_39)
.L_39:
        /*00bc*/ 	.word	0x00000000
        /*00c0*/ 	.short	0x0000
        /*00c2*/ 	.short	0x0000
        /*00c4*/ 	.byte	0x00, 0xf0, 0x31, 0x00


	//----- nvinfo : EIATTR_AT_ENTRY_FRAGMENTS
	.align		4
.L_40:
        /*00c8*/ 	.byte	0x04, 0x4f
        /*00ca*/ 	.short	(.L_42 - .L_41)


	//   ....[0]....
.L_41:
        /*00cc*/ 	.word	0x00000004


	//----- nvinfo : EIATTR_RESERVED_SMEM_USED
	.align		4
.L_42:
        /*00d0*/ 	.byte	0x01, 0x41
	.zero		2


	//----- nvinfo : EIATTR_SPARSE_MMA_MASK
	.align		4
        /*00d4*/ 	.byte	0x03, 0x50
        /*00d6*/ 	.short	0x0000


	//----- nvinfo : EIATTR_TCGEN05_1CTA_USED
	.align		4
        /*00d8*/ 	.byte	0x01, 0x51
	.zero		2


	//----- nvinfo : EIATTR_MAXREG_COUNT
	.align		4
        /*00dc*/ 	.byte	0x03, 0x1b
        /*00de*/ 	.short	0x00ff


	//----- nvinfo : EIATTR_NUM_BARRIERS
	.align		4
        /*00e0*/ 	.byte	0x02, 0x4c
        /*00e2*/ 	.byte	0x03
	.zero		1


	//----- nvinfo : EIATTR_INT_WARP_WIDE_INSTR_OFFSETS
	.align		4
        /*00e4*/ 	.byte	0x04, 0x31
        /*00e6*/ 	.short	(.L_44 - .L_43)


	//   ....[0]....
.L_43:
        /*00e8*/ 	.word	0x00003b50


	//   ....[1]....
        /*00ec*/ 	.word	0x00003b80


	//----- nvinfo : EIATTR_COOP_GROUP_MASK_REGIDS
	.align		4
.L_44:
        /*00f0*/ 	.byte	0x04, 0x29
        /*00f2*/ 	.short	(.L_46 - .L_45)


	//   ....[0]....
.L_45:
        /*00f4*/ 	.word	0xffffffff


	//   ....[1]....
        /*00f8*/ 	.word	0xffffffff


	//   ....[2]....
        /*00fc*/ 	.word	0xffffffff


	//   ....[3]....
        /*0100*/ 	.word	0xffffffff


	//----- nvinfo : EIATTR_COOP_GROUP_INSTR_OFFSETS
	.align		4
.L_46:
        /*0104*/ 	.byte	0x04, 0x28
        /*0106*/ 	.short	(.L_48 - .L_47)


	//   ....[0]....
.L_47:
        /*0108*/ 	.word	0x000018e0


	//   ....[1]....
        /*010c*/ 	.word	0x00001ba0


	//   ....[2]....
        /*0110*/ 	.word	0x000039d0


	//   ....[3]....
        /*0114*/ 	.word	0x00003c30


	//----- nvinfo : EIATTR_VRC_CTA_INIT_COUNT
	.align		4
.L_48:
        /*0118*/ 	.byte	0x02, 0x4a
        /*011a*/ 	.byte	0x80
	.zero		1


	//----- nvinfo : EIATTR_MBARRIER_INSTR_OFFSETS
	.align		4
        /*011c*/ 	.byte	0x04, 0x39
        /*011e*/ 	.short	(.L_50 - .L_49)


	//   ....[0]....
.L_49:
        /*0120*/ 	.word	0x00000300
        /*0124*/ 	.word	0x000000ff
        /*0128*/ 	.word	0x00000000
        /*012c*/ 	.short	0x0100
        /*012e*/ 	.byte	0x05
	.zero		1


	//   ....[1]....
        /*0130*/ 	.word	0x00000310
        /*0134*/ 	.word	0x000000ff
        /*0138*/ 	.word	0x00000008
        /*013c*/ 	.short	0x0100
        /*013e*/ 	.byte	0x05
	.zero		1


	//   ....[2]....
        /*0140*/ 	.word	0x00000320
        /*0144*/ 	.word	0x000000ff
        /*0148*/ 	.word	0x00000010
        /*014c*/ 	.short	0x0100
        /*014e*/ 	.byte	0x05
	.zero		1


	//   ....[3]....
        /*0150*/ 	.word	0x00000330
        /*0154*/ 	.word	0x000000ff
        /*0158*/ 	.word	0x00000018
        /*015c*/ 	.short	0x0100
        /*015e*/ 	.byte	0x05
	.zero		1


	//   ....[4]....
        /*0160*/ 	.word	0x00000340
        /*0164*/ 	.word	0x000000ff
        /*0168*/ 	.word	0x00000020
        /*016c*/ 	.short	0x0100
        /*016e*/ 	.byte	0x05
	.zero		1


	//   ....[5]....
        /*0170*/ 	.word	0x00000350
        /*0174*/ 	.word	0x000000ff
        /*0178*/ 	.word	0x00000028
        /*017c*/ 	.short	0x0100
        /*017e*/ 	.byte	0x05
	.zero		1


	//   ....[6]....
        /*0180*/ 	.word	0x00000360
        /*0184*/ 	.word	0x000000ff
        /*0188*/ 	.word	0x00000030
        /*018c*/ 	.short	0x0100
        /*018e*/ 	.byte	0x05
	.zero		1


	//   ....[7]....
        /*0190*/ 	.word	0x00000370
        /*0194*/ 	.word	0x000000ff
        /*0198*/ 	.word	0x00000038
        /*019c*/ 	.short	0x0100
        /*019e*/ 	.byte	0x05
	.zero		1


	//   ....[8]....
        /*01a0*/ 	.word	0x00000380
        /*01a4*/ 	.word	0x000000ff
        /*01a8*/ 	.word	0x00000040
        /*01ac*/ 	.short	0x0100
        /*01ae*/ 	.byte	0x05
	.zero		1


	//   ....[9]....
        /*01b0*/ 	.word	0x00000390
        /*01b4*/ 	.word	0x000000ff
        /*01b8*/ 	.word	0x00000048
        /*01bc*/ 	.short	0x0100
        /*01be*/ 	.byte	0x05
	.zero		1


	//   ....[10]....
        /*01c0*/ 	.word	0x000003a0
        /*01c4*/ 	.word	0x000000ff
        /*01c8*/ 	.word	0x00000050
        /*01cc*/ 	.short	0x0100
        /*01ce*/ 	.byte	0x05
	.zero		1


	//   ....[11]....
        /*01d0*/ 	.word	0x000003b0
        /*01d4*/ 	.word	0x000000ff
        /*01d8*/ 	.word	0x00000058
        /*01dc*/ 	.short	0x0100
        /*01de*/ 	.byte	0x05
	.zero		1


	//   ....[12]....
        /*01e0*/ 	.word	0x00000760
        /*01e4*/ 	.word	0x000000ff
        /*01e8*/ 	.word	0x00000020
        /*01ec*/ 	.short	0x010a
        /*01ee*/ 	.byte	0x05
	.zero		1


	//   ....[13]....
        /*01f0*/ 	.word	0x00000930
        /*01f4*/ 	.word	0x000000ff
        /*01f8*/ 	.word	0x00000020
        /*01fc*/ 	.short	0x010a
        /*01fe*/ 	.byte	0x19
	.zero		1


	//   ....[14]....
        /*0200*/ 	.word	0x00000a90
        /*0204*/ 	.word	0x000000ff
        /*0208*/ 	.word	0x00000020
        /*020c*/ 	.short	0x010a
        /*020e*/ 	.byte	0x1d
	.zero		1


	//   ....[15]....
        /*0210*/ 	.word	0x00000d90
        /*0214*/ 	.word	0x000000ff
        /*0218*/ 	.word	0x00000020
        /*021c*/ 	.short	0x010a
        /*021e*/ 	.byte	0x04
	.zero		1


	//   ....[16]....
        /*0220*/ 	.word	0x000012f0
        /*0224*/ 	.word	0x000000ff
        /*0228*/ 	.word	0x00000000
        /*022c*/ 	.short	0x010a
        /*022e*/ 	.byte	0x11
	.zero		1


	//   ....[17]....
        /*0230*/ 	.word	0x00001310
        /*0234*/ 	.word	0x000000ff
        /*0238*/ 	.word	0x00000050
        /*023c*/ 	.short	0x010a
        /*023e*/ 	.byte	0x12
	.zero		1


	//   ....[18]....
        /*0240*/ 	.word	0x00001560
        /*0244*/ 	.word	0x000000ff
        /*0248*/ 	.word	0x00000000
        /*024c*/ 	.short	0x010a
        /*024e*/ 	.byte	0x11
	.zero		1


	//   ....[19]....
        /*0250*/ 	.word	0x000016c0
        /*0254*/ 	.word	0x000000ff
        /*0258*/ 	.word	0x00000000
        /*025c*/ 	.short	0x010a
        /*025e*/ 	.byte	0x11
	.zero		1


	//   ....[20]....
        /*0260*/ 	.word	0x00001880
        /*0264*/ 	.word	0x00000000
        /*0268*/ 	.word	0x00000050
        /*026c*/ 	.short	0x010a
        /*026e*/ 	.byte	0xff
	.zero		1


	//   ....[21]....
        /*0270*/ 	.word	0x000021c0
        /*0274*/ 	.word	0x000000ff
        /*0278*/ 	.word	0x00000040
        /*027c*/ 	.short	0x010a
        /*027e*/ 	.byte	0x0a
	.zero		1


	//   ....[22]....
        /*0280*/ 	.word	0x00003760
        /*0284*/ 	.word	0x000000ff
        /*0288*/ 	.word	0x00000050
        /*028c*/ 	.short	0x0101
        /*028e*/ 	.byte	0x0a
	.zero		1


	//   ....[23]....
        /*0290*/ 	.word	0x00003ca0
        /*0294*/ 	.word	0x00000000
        /*0298*/ 	.word	0x00000020
        /*029c*/ 	.short	0x010a
        /*029e*/ 	.byte	0xff
	.zero		1


	//   ....[24]....
        /*02a0*/ 	.word	0x00003d20
        /*02a4*/ 	.word	0x00000000
        /*02a8*/ 	.word	0x00000020
        /*02ac*/ 	.short	0x010a
        /*02ae*/ 	.byte	0xff
	.zero		1


	//   ....[25]....
        /*02b0*/ 	.word	0x00003da0
        /*02b4*/ 	.word	0x00000000
        /*02b8*/ 	.word	0x00000050
        /*02bc*/ 	.short	0x010a
        /*02be*/ 	.byte	0xff
	.zero		1


	//   ....[26]....
        /*02c0*/ 	.word	0x00003e20
        /*02c4*/ 	.word	0x00000000
        /*02c8*/ 	.word	0x00000000
        /*02cc*/ 	.short	0x010a
        /*02ce*/ 	.byte	0xff
	.zero		1


	//   ....[27]....
        /*02d0*/ 	.word	0x00003e80
        /*02d4*/ 	.word	0x00000000
        /*02d8*/ 	.word	0x00000050
        /*02dc*/ 	.short	0x010a
        /*02de*/ 	.byte	0xff
	.zero		1


	//   ....[28]....
        /*02e0*/ 	.word	0x00003ef0
        /*02e4*/ 	.word	0x00000002
        /*02e8*/ 	.word	0x00000040
        /*02ec*/ 	.short	0x010a
        /*02ee*/ 	.byte	0xff
	.zero		1


	//----- nvinfo : EIATTR_NUM_MBARRIERS
	.align		4
.L_50:
        /*02f0*/ 	.byte	0x03, 0x38
        /*02f2*/ 	.short	0x000c


	//----- nvinfo : EIATTR_EXIT_INSTR_OFFSETS
	.align		4
        /*02f4*/ 	.byte	0x04, 0x1c
        /*02f6*/ 	.short	(.L_52 - .L_51)


	//   ....[0]....
.L_51:
        /*02f8*/ 	.word	0x000018b0


	//   ....[1]....
        /*02fc*/ 	.word	0x00003c60


	//----- nvinfo : EIATTR_REQNTID
	.align		4
.L_52:
        /*0300*/ 	.byte	0x04, 0x10
        /*0302*/ 	.short	(.L_54 - .L_53)
.L_53:
        /*0304*/ 	.word	0x000000c0
        /*0308*/ 	.word	0x00000001
        /*030c*/ 	.word	0x00000001


	//----- nvinfo : EIATTR_CRS_STACK_SIZE
	.align		4
.L_54:
        /*0310*/ 	.byte	0x04, 0x1e
        /*0312*/ 	.short	(.L_56 - .L_55)
.L_55:
        /*0314*/ 	.word	0x00000000


	//----- nvinfo : EIATTR_CBANK_PARAM_SIZE
	.align		4
.L_56:
        /*0318*/ 	.byte	0x03, 0x19
        /*031a*/ 	.short	0x0368


	//----- nvinfo : EIATTR_PARAM_CBANK
	.align		4
        /*031c*/ 	.byte	0x04, 0x0a
        /*031e*/ 	.short	(.L_58 - .L_57)
	.align		4
.L_57:
        /*0320*/ 	.word	index@(.nv.constant0.kernel_cutlass_kernel_cudnngemm_swigludense_blockscaled_gemm_persistent_swiglu_interleaved_quantSm100BlockScaledPersistentDenseGemmKernel_object_at__TiledMMA_ThrLayoutVMNK11110000_Permuta_0)
        /*0324*/ 	.short	0x0380
        /*0326*/ 	.short	0x0368


	//----- nvinfo : EIATTR_SW_WAR
	.align		4
.L_58:
        /*0328*/ 	.byte	0x04, 0x36
        /*032a*/ 	.short	(.L_60 - .L_59)
.L_59:
        /*032c*/ 	.word	0x00000008
.L_60:


//--------------------- .nv.compat                --------------------------
	.section	.nv.compat,"",@"SHT_CUDA_COMPAT_INFO"
	.align	4
        /*0000*/ 	.byte	0x02, 0x02, 0x02, 0x00, 0x02, 0x05, 0x05, 0x00, 0x02, 0x03, 0x01, 0x00, 0x02, 0x06, 0x01, 0x00


//--------------------- .nv.callgraph             --------------------------
	.section	.nv.callgraph,"",@"SHT_CUDA_CALLGRAPH"
	.align	4
	.sectionentsize	8
	.align		4
        /*0000*/ 	.word	0x00000000
	.align		4
        /*0004*/ 	.word	0xffffffff
	.align		4
        /*0008*/ 	.word	0x00000000
	.align		4
        /*000c*/ 	.word	0xfffffffe
	.align		4
        /*0010*/ 	.word	0x00000000
	.align		4
        /*0014*/ 	.word	0xfffffffd
	.align		4
        /*0018*/ 	.word	0x00000000
	.align		4
        /*001c*/ 	.word	0xfffffffc


//--------------------- .text.kernel_cutlass_kernel_cudnngemm_swigludense_blockscaled_gemm_persistent_swiglu_interleaved_quantSm100BlockScaledPersistentDenseGemmKernel_object_at__TiledMMA_ThrLayoutVMNK11110000_Permuta_0 --------------------------
	.section	.text.kernel_cutlass_kernel_cudnngemm_swigludense_blockscaled_gemm_persistent_swiglu_interleaved_quantSm100BlockScaledPersistentDenseGemmKernel_object_at__TiledMMA_ThrLayoutVMNK11110000_Permuta_0,"ax",@progbits
	.align	128
        .global         kernel_cutlass_kernel_cudnngemm_swigludense_blockscaled_gemm_persistent_swiglu_interleaved_quantSm100BlockScaledPersistentDenseGemmKernel_object_at__TiledMMA_ThrLayoutVMNK11110000_Permuta_0
        .type           kernel_cutlass_kernel_cudnngemm_swigludense_blockscaled_gemm_persistent_swiglu_interleaved_quantSm100BlockScaledPersistentDenseGemmKernel_object_at__TiledMMA_ThrLayoutVMNK11110000_Permuta_0,@function
        .size           kernel_cutlass_kernel_cudnngemm_swigludense_blockscaled_gemm_persistent_swiglu_interleaved_quantSm100BlockScaledPersistentDenseGemmKernel_object_at__TiledMMA_ThrLayoutVMNK11110000_Permuta_0,(.L_x_45 - kernel_cutlass_kernel_cudnngemm_swigludense_blockscaled_gemm_persistent_swiglu_interleaved_quantSm100BlockScaledPersistentDenseGemmKernel_object_at__TiledMMA_ThrLayoutVMNK11110000_Permuta_0)
        .other          kernel_cutlass_kernel_cudnngemm_swigludense_blockscaled_gemm_persistent_swiglu_interleaved_quantSm100BlockScaledPersistentDenseGemmKernel_object_at__TiledMMA_ThrLayoutVMNK11110000_Permuta_0,@"STO_CUDA_ENTRY STV_DEFAULT"
kernel_cutlass_kernel_cudnngemm_swigludense_blockscaled_gemm_persistent_swiglu_interleaved_quantSm100BlockScaledPersistentDenseGemmKernel_object_at__TiledMMA_ThrLayoutVMNK11110000_Permuta_0:
.text.kernel_cutlass_kernel_cudnngemm_swigludense_blockscaled_gemm_persistent_swiglu_interleaved_quantSm100BlockScaledPersistentDenseGemmKernel_object_at__TiledMMA_ThrLayoutVMNK11110000_Permuta_0:
[----:B------:R-:W1:Y:S01]  /*0000*/  LDC R1, c[0x0][0x37c] ;  /* 0x0000df00ff017b82 */ /* 0x000e620000000800 */
[----:B------:R-:W2:Y:S01]  /*0010*/  S2R R2, SR_TID.X ;  /* 0x0000000000027919 */ /* 0x000ea20000002100 */
[----:B------:R-:W3:Y:S01]  /*0020*/  LDCU.U8 UR5, c[0x0][0x382] ;  /* 0x00007040ff0577ac */ /* 0x000ee20008000000 */
[----:B------:R-:W4:Y:S01]  /*0030*/  LDCU.U8 UR4, c[0x0][0x381] ;  /* 0x00007020ff0477ac */ /* 0x000f220008000000 */
[----:B---3--:R-:W-:Y:S02]  /*0040*/  ULOP3.LUT UR5, UR5, 0x1, URZ, 0xc0, !UPT ;  /* 0x0000000105057892 */ /* 0x008fe4000f8ec0ff */
[----:B----4-:R-:W-:Y:S02]  /*0050*/  ULOP3.LUT UR4, UR4, 0x1, URZ, 0xc0, !UPT ;  /* 0x0000000104047892 */ /* 0x010fe4000f8ec0ff */
[----:B------:R-:W-:Y:S02]  /*0060*/  UISETP.NE.U32.AND UP6, UPT, UR5, 0x1, UPT ;  /* 0x000000010500788c */ /* 0x000fe4000bfc5070 */
[----:B------:R-:W-:Y:S01]  /*0070*/  UISETP.NE.U32.AND UP5, UPT, UR4, 0x1, UPT ;  /* 0x000000010400788c */ /* 0x000fe2000bfa5070 */
[----:B--2---:R-:W-:-:S04]  /*0080*/  SHF.R.U32.HI R7, RZ, 0x5, R2 ;  /* 0x00000005ff077819 */ /* 0x004fc80000011602 */
[----:B------:R-:W-:-:S13]  /*0090*/  ISETP.NE.AND P1, PT, R7, 0x5, PT ;  /* 0x000000050700780c */ /* 0x000fda0003f25270 */
[----:B-1----:R-:W-:Y:S05]  /*00a0*/  @P1 BRA `(.L_x_0) ;  /* 0x0000000000541947 */ /* 0x002fea0003800000 */
[----:B------:R-:W1:Y:S02]  /*00b0*/  LDCU.64 UR4, c[0x0][0x348] ;  /* 0x00006900ff0477ac */ /* 0x000e640008000a00 */
[----:B-1----:R-:W-:Y:S02]  /*00c0*/  UIADD3 UR14, UP0, UPT, UR4, 0x40, URZ ;  /* 0x00000040040e7890 */ /* 0x002fe4000ff1e0ff */
[----:B------:R-:W-:Y:S02]  /*00d0*/  UIADD3 UR12, UP4, UPT, UR4, 0xc0, URZ ;  /* 0x000000c0040c7890 */ /* 0x000fe4000ff9e0ff */
[----:B------:R-:W-:Y:S02]  /*00e0*/  UIADD3 UR10, UP3, UPT, UR4, 0x140, URZ ;  /* 0x00000140040a7890 */ /* 0x000fe4000ff7e0ff */
[----:B------:R-:W-:Y:S02]  /*00f0*/  UIADD3 UR8, UP2, UPT, UR4, 0x1c0, URZ ;  /* 0x000001c004087890 */ /* 0x000fe4000ff5e0ff */
[----:B------:R-:W-:-:S02]  /*0100*/  UIADD3 UR6, UP1, UPT, UR4, 0x240, URZ ;  /* 0x0000024004067890 */ /* 0x000fc4000ff3e0ff */
[----:B------:R-:W-:Y:S02]  /*0110*/  UIADD3.X UR15, UPT, UPT, URZ, UR5, URZ, UP0, !UPT ;  /* 0x00000005ff0f7290 */ /* 0x000fe400087fe4ff */
[----:B------:R-:W-:Y:S02]  /*0120*/  UIADD3 UR4, UP0, UPT, UR4, 0x2c0, URZ ;  /* 0x000002c004047890 */ /* 0x000fe4000ff1e0ff */
[----:B------:R-:W-:Y:S02]  /*0130*/  UIADD3.X UR13, UPT, UPT, URZ, UR5, URZ, UP4, !UPT ;  /* 0x00000005ff0d7290 */ /* 0x000fe4000a7fe4ff */
[----:B------:R-:W-:Y:S02]  /*0140*/  UIADD3.X UR11, UPT, UPT, URZ, UR5, URZ, UP3, !UPT ;  /* 0x00000005ff0b7290 */ /* 0x000fe40009ffe4ff */
[----:B------:R-:W-:Y:S01]  /*0150*/  UIADD3.X UR9, UPT, UPT, URZ, UR5, URZ, UP2, !UPT ;  /* 0x00000005ff097290 */ /* 0x000fe200097fe4ff */
[----:B------:R1:W-:Y:S01]  /*0160*/  UTMACCTL.PF [UR14] ;  /* 0x000000000e0079b9 */ /* 0x0003e20008040000 */
[----:B------:R-:W-:-:S03]  /*0170*/  UIADD3.X UR7, UPT, UPT, URZ, UR5, URZ, UP1, !UPT ;  /* 0x00000005ff077290 */ /* 0x000fc60008ffe4ff */
[----:B------:R1:W-:Y:S01]  /*0180*/  UTMACCTL.PF [UR12] ;  /* 0x000000000c0079b9 */ /* 0x0003e20008040000 */
[----:B------:R-:W-:Y:S01]  /*0190*/  UIADD3.X UR5, UPT, UPT, URZ, UR5, URZ, UP0, !UPT ;  /* 0x00000005ff057290 */ /* 0x000fe200087fe4ff */
[----:B------:R1:W-:Y:S02]  /*01a0*/  UTMACCTL.PF [UR10] ;  /* 0x000000000a0079b9 */ /* 0x0003e40008040000 */
[----:B------:R1:W-:Y:S02]  /*01b0*/  UTMACCTL.PF [UR8] ;  /* 0x00000000080079b9 */ /* 0x0003e40008040000 */
[----:B------:R1:W-:Y:S04]  /*01c0*/  UTMACCTL.PF [UR6] ;  /* 0x00000000060079b9 */ /* 0x0003e80008040000 */
[----:B------:R1:W-:Y:S01]  /*01d0*/  UTMACCTL.PF [UR4] ;  /* 0x00000000040079b9 */ /* 0x0003e20008040000 */
[----:B------:R-:W-:Y:S01]  /*01e0*/  UPLOP3.LUT UP4, UPT, UPT, UPT, UPT, 0x40, 0x4 ;  /* 0x000000000004789c */ /* 0x000fe20003f8e870 */
[----:B-1----:R-:W-:Y:S10]  /*01f0*/  BRA `(.L_x_1) ;  /* 0x0000000000747947 */ /* 0x002ff40003800000 */
.L_x_0:
[----:B------:R-:W-:Y:S01]  /*0200*/  ISETP.NE.AND P0, PT, R7, RZ, PT ;  /* 0x000000ff0700720c */ /* 0x000fe20003f05270 */
[----:B------:R-:W-:-:S12]  /*0210*/  UPLOP3.LUT UP4, UPT, UPT, UPT, UPT, 0x40, 0x4 ;  /* 0x000000000004789c */ /* 0x000fd80003f8e870 */
[----:B------:R-:W-:Y:S05]  /*0220*/  @P0 BRA `(.L_x_1) ;  /* 0x0000000000680947 */ /* 0x000fea0003800000 */
[----:B------:R-:W1:Y:S01]  /*0230*/  S2UR UR5, SR_CgaCtaId ;  /* 0x00000000000579c3 */ /* 0x000e620000008800 */
[----:B------:R-:W-:Y:S01]  /*0240*/  UMOV UR4, 0x400 ;  /* 0x0000040000047882 */ /* 0x000fe20000000000 */
[----:B------:R-:W-:Y:S01]  /*0250*/  UMOV UR6, 0x1 ;  /* 0x0000000100067882 */ /* 0x000fe20000000000 */
[----:B------:R-:W-:Y:S02]  /*0260*/  UPLOP3.LUT UP4, UPT, UPT, UPT, UPT, 0x80, 0x8 ;  /* 0x000000000008789c */ /* 0x000fe40003f8f070 */
[----:B------:R-:W-:-:S04]  /*0270*/  UIADD3 UR6, UPT, UPT, -UR6, 0x100000, URZ ;  /* 0x0010000006067890 */ /* 0x000fc8000fffe1ff */
[----:B------:R-:W-:Y:S02]  /*0280*/  USHF.L.U32 UR7, UR6, 0xb, URZ ;  /* 0x0000000b06077899 */ /* 0x000fe400080006ff */
[----:B------:R-:W-:Y:S02]  /*0290*/  USHF.L.U32 UR6, UR6, 0x1, URZ ;  /* 0x0000000106067899 */ /* 0x000fe400080006ff */
[----:B-1----:R-:W-:-:S03]  /*02a0*/  ULEA UR5, UR5, UR4, 0x18 ;  /* 0x0000000405057291 */ /* 0x002fc6000f8ec0ff */
[----:B------:R-:W-:Y:S02]  /*02b0*/  UMOV UR4, 0x4 ;  /* 0x0000000400047882 */ /* 0x000fe40000000000 */
[----:B------:R-:W-:-:S04]  /*02c0*/  UIADD3 UR8, UPT, UPT, -UR4, 0x100000, URZ ;  /* 0x0010000004087890 */ /* 0x000fc8000fffe1ff */
[----:B------:R-:W-:Y:S02]  /*02d0*/  USHF.L.U32 UR9, UR8, 0xb, URZ ;  /* 0x0000000b08097899 */ /* 0x000fe400080006ff */
[----:B------:R-:W-:Y:S01]  /*02e0*/  USHF.L.U32 UR8, UR8, 0x1, URZ ;  /* 0x0000000108087899 */ /* 0x000fe200080006ff */
[----:B------:R-:W1:Y:S02]  /*02f0*/  FENCE.VIEW.ASYNC.S ;  /* 0x00000000000073c6 */ /* 0x000e640000000000 */
[----:B-1----:R1:W2:Y:S01]  /*0300*/  SYNCS.EXCH.64 URZ, [UR5], UR6 ;  /* 0x0000000605ff75b2 */ /* 0x0022a20008000100 */
[----:B------:R1:W3:Y:S01]  /*0310*/  SYNCS.EXCH.64 URZ, [UR5+0x8], UR6 ;  /* 0x0000080605ff75b2 */ /* 0x0002e20008000100 */
[----:B------:R1:W4:Y:S01]  /*0320*/  SYNCS.EXCH.64 URZ, [UR5+0x10], UR6 ;  /* 0x0000100605ff75b2 */ /* 0x0003220008000100 */
[----:B------:R1:W5:Y:S01]  /*0330*/  SYNCS.EXCH.64 URZ, [UR5+0x18], UR6 ;  /* 0x0000180605ff75b2 */ /* 0x0003620008000100 */
[----:B------:R1:W1:Y:S01]  /*0340*/  SYNCS.EXCH.64 URZ, [UR5+0x20], UR6 ;  /* 0x0000200605ff75b2 */ /* 0x0002620008000100 */
[----:B------:R1:W1:Y:S01]  /*0350*/  SYNCS.EXCH.64 URZ, [UR5+0x28], UR6 ;  /* 0x0000280605ff75b2 */ /* 0x0002620008000100 */
[----:B------:R1:W1:Y:S01]  /*0360*/  SYNCS.EXCH.64 URZ, [UR5+0x30], UR6 ;  /* 0x0000300605ff75b2 */ /* 0x0002620008000100 */
[----:B------:R1:W1:Y:S01]  /*0370*/  SYNCS.EXCH.64 URZ, [UR5+0x38], UR6 ;  /* 0x0000380605ff75b2 */ /* 0x0002620008000100 */
[----:B------:R1:W1:Y:S01]  /*0380*/  SYNCS.EXCH.64 URZ, [UR5+0x40], UR6 ;  /* 0x0000400605ff75b2 */ /* 0x0002620008000100 */
[----:B------:R1:W1:Y:S01]  /*0390*/  SYNCS.EXCH.64 URZ, [UR5+0x48], UR6 ;  /* 0x0000480605ff75b2 */ /* 0x0002620008000100 */
[----:B------:R1:W1:Y:S01]  /*03a0*/  SYNCS.EXCH.64 URZ, [UR5+0x50], UR8 ;  /* 0x0000500805ff75b2 */ /* 0x0002620008000100 */
[----:B------:R1:W1:Y:S01]  /*03b0*/  SYNCS.EXCH.64 URZ, [UR5+0x58], UR8 ;  /* 0x0000580805ff75b2 */ /* 0x0002620008000100 */
[----:B------:R-:W-:Y:S01]  /*03c0*/  NOP ;  /* 0x0000000000007918 */ /* 0x000fe20000000000 */
.L_x_1:
[----:B------:R-:W-:Y:S01]  /*03d0*/  NOP ;  /* 0x0000000000007918 */ /* 0x000fe20000000000 */
[----:B------:R-:W5:Y:S01]  /*03e0*/  LDCU.U8 UR23, c[0x0][0x6c8] ;  /* 0x0000d900ff1777ac */ /* 0x000f620008000000 */
[----:B------:R-:W4:Y:S01]  /*03f0*/  LDCU.U8 UR22, c[0x0][0x6c9] ;  /* 0x0000d920ff1677ac */ /* 0x000f220008000000 */
[----:B------:R-:W3:Y:S01]  /*0400*/  LDCU.U8 UR21, c[0x0][0x6d4] ;  /* 0x0000da80ff1577ac */ /* 0x000ee20008000000 */
[----:B------:R-:W2:Y:S01]  /*0410*/  LDCU.U8 UR15, c[0x0][0x6d5] ;  /* 0x0000daa0ff0f77ac */ /* 0x000ea20008000000 */
[----:B------:R-:W1:Y:S01]  /*0420*/  LDCU.U8 UR14, c[0x0][0x6e0] ;  /* 0x0000dc00ff0e77ac */ /* 0x000e620008000000 */
[----:B------:R-:W1:Y:S02]  /*0430*/  LDCU.U8 UR13, c[0x0][0x6e1] ;  /* 0x0000dc20ff0d77ac */ /* 0x000e640008000000 */
[----:B-12345:R-:W-:Y:S06]  /*0440*/  BAR.SYNC.DEFER_BLOCKING 0x0 ;  /* 0x0000000000007b1d */ /* 0x03efec0000010000 */
[----:B------:R-:W-:Y:S05]  /*0450*/  @P1 BRA `(.L_x_2) ;  /* 0x0000000800601947 */ /* 0x000fea0003800000 */
[----:B------:R-:W1:Y:S01]  /*0460*/  S2UR UR35, SR_CTAID.Z ;  /* 0x00000000002379c3 */ /* 0x000e620000002700 */
[----:B------:R-:W-:Y:S01]  /*0470*/  UMOV UR34, 0x1 ;  /* 0x0000000100227882 */ /* 0x000fe20000000000 */
[----:B------:R-:W-:Y:S01]  /*0480*/  UMOV UR33, URZ ;  /* 0x000000ff00217c82 */ /* 0x000fe20008000000 */
[----:B-1----:R-:W-:-:S09]  /*0490*/  UISETP.GT.U32.AND UP0, UPT, UR35, 0x3ff, UPT ;  /* 0x000003ff2300788c */ /* 0x002fd2000bf04070 */
[----:B------:R-:W-:Y:S05]  /*04a0*/  BRA.U UP0, `(.L_x_3) ;  /* 0x0000000500f07547 */ /* 0x000fea000b800000 */
[----:B------:R-:W1:Y:S01]  /*04b0*/  LDCU.64 UR4, c[0x0][0x6c0] ;  /* 0x0000d800ff0477ac */ /* 0x000e620008000a00 */
[----:B------:R-:W2:Y:S01]  /*04c0*/  S2UR UR30, SR_CgaCtaId ;  /* 0x00000000001e79c3 */ /* 0x000ea20000008800 */
[----:B------:R-:W3:Y:S01]  /*04d0*/  LDCU.64 UR44, c[0x0][0x348] ;  /* 0x00006900ff2c77ac */ /* 0x000ee20008000a00 */
[----:B------:R-:W-:Y:S01]  /*04e0*/  UMOV UR33, URZ ;  /* 0x000000ff00217c82 */ /* 0x000fe20008000000 */
[----:B------:R-:W-:Y:S01]  /*04f0*/  UMOV UR34, 0x1 ;  /* 0x0000000100227882 */ /* 0x000fe20000000000 */
[----:B-1----:R-:W-:-:S04]  /*0500*/  UIMAD.WIDE.U32 UR6, UR35, UR5, URZ ;  /* 0x00000005230672a5 */ /* 0x002fc8000f8e00ff */
[----:B------:R-:W-:-:S04]  /*0510*/  UIADD3 UR5, UPT, UPT, UR35, -UR7, URZ ;  /* 0x8000000723057290 */ /* 0x000fc8000fffe0ff */
[----:B------:R-:W-:-:S03]  /*0520*/  USHF.R.U32.HI UR5, URZ, UR23, UR5 ;  /* 0x00000017ff057299 */ /* 0x000fc60008011605 */
[----:B------:R-:W1:Y:S01]  /*0530*/  LDCU UR6, c[0x0][0x6d0] ;  /* 0x0000da00ff0677ac */ /* 0x000e620008000800 */
[----:B------:R-:W-:-:S04]  /*0540*/  UIADD3 UR5, UPT, UPT, UR7, UR5, URZ ;  /* 0x0000000507057290 */ /* 0x000fc8000fffe0ff */
[----:B------:R-:W-:-:S04]  /*0550*/  USHF.R.U32.HI UR20, URZ, UR22, UR5 ;  /* 0x00000016ff147299 */ /* 0x000fc80008011605 */
[----:B------:R-:W-:-:S04]  /*0560*/  UIADD3 UR20, UPT, UPT, -UR20, URZ, URZ ;  /* 0x000000ff14147290 */ /* 0x000fc8000fffe1ff */
[----:B------:R-:W-:Y:S01]  /*0570*/  UIMAD UR20, UR20, UR4, UR35 ;  /* 0x00000004141472a4 */ /* 0x000fe2000f8e0223 */
[----:B------:R-:W4:Y:S03]  /*0580*/  LDCU.64 UR4, c[0x0][0x6d8] ;  /* 0x0000db00ff0477ac */ /* 0x000f260008000a00 */
[----:B-1----:R-:W-:-:S04]  /*0590*/  UIMAD.WIDE.U32 UR6, UR20, UR6, URZ ;  /* 0x00000006140672a5 */ /* 0x002fc8000f8e00ff */
[----:B------:R-:W-:-:S04]  /*05a0*/  UIADD3 UR12, UPT, UPT, UR20, -UR7, URZ ;  /* 0x80000007140c7290 */ /* 0x000fc8000fffe0ff */
[----:B------:R-:W-:-:S03]  /*05b0*/  USHF.R.U32.HI UR12, URZ, UR21, UR12 ;  /* 0x00000015ff0c7299 */ /* 0x000fc6000801160c */
[----:B------:R-:W1:Y:S01]  /*05c0*/  LDCU UR6, c[0x0][0x374] ;  /* 0x00006e80ff0677ac */ /* 0x000e620008000800 */
[----:B------:R-:W-:Y:S01]  /*05d0*/  UIADD3 UR12, UPT, UPT, UR7, UR12, URZ ;  /* 0x0000000c070c7290 */ /* 0x000fe2000fffe0ff */
[----:B------:R-:W1:Y:S03]  /*05e0*/  LDCU UR7, c[0x0][0x370] ;  /* 0x00006e00ff0777ac */ /* 0x000e660008000800 */
[----:B------:R-:W-:Y:S01]  /*05f0*/  USHF.R.U32.HI UR12, URZ, UR15, UR12 ;  /* 0x0000000fff0c7299 */ /* 0x000fe2000801160c */
[----:B------:R-:W5:Y:S03]  /*0600*/  LDCU UR32, c[0x0][0x378] ;  /* 0x00006f00ff2077ac */ /* 0x000f660008000800 */
[----:B----4-:R-:W-:Y:S01]  /*0610*/  UIMAD.WIDE.U32 UR8, UR12, UR5, URZ ;  /* 0x000000050c0872a5 */ /* 0x010fe2000f8e00ff */
[----:B------:R-:W4:Y:S03]  /*0620*/  LDCU UR5, c[0x0][0x6cc] ;  /* 0x0000d980ff0577ac */ /* 0x000f260008000800 */
[----:B------:R-:W-:-:S04]  /*0630*/  UIADD3 UR8, UPT, UPT, UR12, -UR9, URZ ;  /* 0x800000090c087290 */ /* 0x000fc8000fffe0ff */
[----:B------:R-:W-:-:S04]  /*0640*/  USHF.R.U32.HI UR8, URZ, UR14, UR8 ;  /* 0x0000000eff087299 */ /* 0x000fc80008011608 */
[----:B------:R-:W-:-:S03]  /*0650*/  UIADD3 UR8, UPT, UPT, UR9, UR8, URZ ;  /* 0x0000000809087290 */ /* 0x000fc6000fffe0ff */
[----:B------:R-:W-:Y:S01]  /*0660*/  UMOV UR9, 0x400 ;  /* 0x0000040000097882 */ /* 0x000fe20000000000 */
[----:B------:R-:W-:Y:S02]  /*0670*/  USHF.R.U32.HI UR8, URZ, UR13, UR8 ;  /* 0x0000000dff087299 */ /* 0x000fe40008011608 */
[----:B--2---:R-:W-:Y:S02]  /*0680*/  ULEA UR30, UR30, UR9, 0x18 ;  /* 0x000000091e1e7291 */ /* 0x004fe4000f8ec0ff */
[----:B-1----:R-:W-:Y:S02]  /*0690*/  UIMAD UR9, UR6, UR7, URZ ;  /* 0x00000007060972a4 */ /* 0x002fe4000f8e02ff */
[----:B------:R-:W-:Y:S02]  /*06a0*/  UIADD3 UR7, UPT, UPT, -UR12, URZ, URZ ;  /* 0x000000ff0c077290 */ /* 0x000fe4000fffe1ff */
[----:B------:R-:W-:Y:S02]  /*06b0*/  UIADD3 UR6, UPT, UPT, -UR8, URZ, URZ ;  /* 0x000000ff08067290 */ /* 0x000fe4000fffe1ff */
[----:B-----5:R-:W-:-:S02]  /*06c0*/  UIMAD UR32, UR9, UR32, URZ ;  /* 0x00000020092072a4 */ /* 0x020fc4000f8e02ff */
[----:B----4-:R-:W-:Y:S02]  /*06d0*/  UIMAD UR20, UR7, UR5, UR20 ;  /* 0x00000005071472a4 */ /* 0x010fe4000f8e0214 */
[----:B---3--:R-:W-:-:S12]  /*06e0*/  UIMAD UR12, UR6, UR4, UR12 ;  /* 0x00000004060c72a4 */ /* 0x008fd8000f8e020c */
.L_x_7:
[----:B------:R-:W-:Y:S01]  /*06f0*/  USHF.L.U32 UR4, UR34, 0x1f, URZ ;  /* 0x0000001f22047899 */ /* 0x000fe200080006ff */
[----:B------:R-:W-:Y:S01]  /*0700*/  HFMA2 R3, -RZ, RZ, 0, -0.0001220703125 ;  /* 0x00008800ff037431 */ /* 0x000fe200000001ff */
[----:B------:R-:W-:Y:S02]  /*0710*/  ULEA UR5, UR33, UR30, 0x3 ;  /* 0x0000001e21057291 */ /* 0x000fe4000f8e18ff */
[----:B------:R-:W-:Y:S02]  /*0720*/  UIADD3 UR42, UP3, UPT, UR44, 0x40, URZ ;  /* 0x000000402c2a7890 */ /* 0x000fe4000ff7e0ff */
[----:B------:R-:W-:Y:S01]  /*0730*/  MOV R0, UR4 ;  /* 0x0000000400007c02 */ /* 0x000fe20008000f00 */
[----:B------:R-:W-:Y:S02]  /*0740*/  UIADD3 UR40, UP2, UPT, UR44, 0xc0, URZ ;  /* 0x000000c02c287890 */ /* 0x000fe4000ff5e0ff */
[----:B------:R-:W-:Y:S02]  /*0750*/  UIADD3 UR38, UP1, UPT, UR44, 0x140, URZ ;  /* 0x000001402c267890 */ /* 0x000fe4000ff3e0ff */
[----:B----4-:R1:W2:Y:S01]  /*0760*/  SYNCS.PHASECHK.TRANS64.TRYWAIT P2, [UR5+0x20], R0 ;  /* 0x00002000ff0075a7 */ /* 0x0102a20008041105 */
[----:B------:R-:W-:-:S02]  /*0770*/  UIADD3 UR36, UP0, UPT, UR44, 0x1c0, URZ ;  /* 0x000001c02c247890 */ /* 0x000fc4000ff1e0ff */
[----:B------:R-:W-:Y:S02]  /*0780*/  USHF.L.U32 UR27, UR20, 0x7, URZ ;  /* 0x00000007141b7899 */ /* 0x000fe400080006ff */
[----:B------:R-:W-:Y:S02]  /*0790*/  USHF.L.U32 UR7, UR12, 0x7, URZ ;  /* 0x000000070c077899 */ /* 0x000fe400080006ff */
[----:B------:R-:W-:Y:S02]  /*07a0*/  UIADD3.X UR43, UPT, UPT, URZ, UR45, URZ, UP3, !UPT ;  /* 0x0000002dff2b7290 */ /* 0x000fe40009ffe4ff */
[----:B------:R-:W-:Y:S02]  /*07b0*/  UIADD3.X UR41, UPT, UPT, URZ, UR45, URZ, UP2, !UPT ;  /* 0x0000002dff297290 */ /* 0x000fe400097fe4ff */
[----:B------:R-:W-:Y:S02]  /*07c0*/  UIADD3.X UR39, UPT, UPT, URZ, UR45, URZ, UP1, !UPT ;  /* 0x0000002dff277290 */ /* 0x000fe40008ffe4ff */
[----:B------:R-:W-:Y:S01]  /*07d0*/  UIADD3.X UR37, UPT, UPT, URZ, UR45, URZ, UP0, !UPT ;  /* 0x0000002dff257290 */ /* 0x000fe200087fe4ff */
[----:B------:R-:W-:Y:S01]  /*07e0*/  UMOV UR31, URZ ;  /* 0x000000ff001f7c82 */ /* 0x000fe20008000000 */
[----:B------:R-:W-:Y:S01]  /*07f0*/  UMOV UR18, URZ ;  /* 0x000000ff00127c82 */ /* 0x000fe20008000000 */
[----:B------:R-:W-:-:S09]  /*0800*/  UMOV UR10, URZ ;  /* 0x000000ff000a7c82 */ /* 0x000fd20008000000 */
.L_x_6:
[----:B---3--:R-:W-:Y:S02]  /*0810*/  UIADD3 UR11, UPT, UPT, UR33, 0x1, URZ ;  /* 0x00000001210b7890 */ /* 0x008fe4000fffe0ff */
[----:B------:R-:W-:Y:S02]  /*0820*/  ULEA UR25, UR33, UR30, 0x3 ;  /* 0x0000001e21197291 */ /* 0x000fe4000f8e18ff */
[----:B------:R-:W-:Y:S02]  /*0830*/  USHF.L.U32 UR26, UR31, 0x7, URZ ;  /* 0x000000071f1a7899 */ /* 0x000fe400080006ff */
[----:B------:R-:W-:Y:S02]  /*0840*/  ULEA UR24, UR33, UR30, 0xe ;  /* 0x0000001e21187291 */ /* 0x000fe4000f8e70ff */
[----:B------:R-:W-:Y:S02]  /*0850*/  ULEA UR4, UR33, UR30, 0xe ;  /* 0x0000001e21047291 */ /* 0x000fe4000f8e70ff */
[----:B------:R-:W-:-:S02]  /*0860*/  UISETP.NE.AND UP1, UPT, UR11, 0x4, UPT ;  /* 0x000000040b00788c */ /* 0x000fc4000bf25270 */
[----:B------:R-:W-:Y:S02]  /*0870*/  ULEA UR16, UR33, UR30, 0xa ;  /* 0x0000001e21107291 */ /* 0x000fe4000f8e50ff */
[----:B------:R-:W-:Y:S02]  /*0880*/  ULEA UR8, UR33, UR30, 0xa ;  /* 0x0000001e21087291 */ /* 0x000fe4000f8e50ff */
[----:B------:R-:W-:Y:S02]  /*0890*/  UIADD3 UR19, UPT, UPT, UR31, UR31, URZ ;  /* 0x0000001f1f137290 */ /* 0x000fe4000fffe0ff */
[----:B------:R-:W-:Y:S02]  /*08a0*/  UIADD3 UR24, UPT, UPT, UR24, 0x14400, URZ ;  /* 0x0001440018187890 */ /* 0x000fe4000fffe0ff */
[----:B------:R-:W-:Y:S02]  /*08b0*/  UIADD3 UR4, UPT, UPT, UR4, 0x24400, URZ ;  /* 0x0002440004047890 */ /* 0x000fe4000fffe0ff */
[----:B------:R-:W-:-:S02]  /*08c0*/  USEL UR9, URZ, 0x1, UP1 ;  /* 0x00000001ff097887 */ /* 0x000fc40008800000 */
[----:B------:R-:W-:Y:S01]  /*08d0*/  UISETP.GT.U32.AND UP0, UPT, UR31, 0x1e, UPT ;  /* 0x0000001e1f00788c */ /* 0x000fe2000bf04070 */
[----:B------:R-:W-:Y:S01]  /*08e0*/  UMOV UR5, UR25 ;  /* 0x0000001900057c82 */ /* 0x000fe20008000000 */
[----:B------:R-:W-:Y:S01]  /*08f0*/  UMOV UR6, UR26 ;  /* 0x0000001a00067c82 */ /* 0x000fe20008000000 */
[----:B--2-4-:R-:W-:Y:S08]  /*0900*/  @P2 BRA `(.L_x_4) ;  /* 0x0000000000102947 */ /* 0x014ff00003800000 */
[----:B------:R-:W-:-:S06]  /*0910*/  USHF.L.U32 UR17, UR34, 0x1f, URZ ;  /* 0x0000001f22117899 */ /* 0x000fcc00080006ff */
[----:B-1----:R-:W-:-:S04]  /*0920*/  MOV R0, UR17 ;  /* 0x0000001100007c02 */ /* 0x002fc80008000f00 */
[----:B------:R-:W1:Y:S02]  /*0930*/  SYNCS.PHASECHK.TRANS64.TRYWAIT P0, [UR25+0x20], R0 ;  /* 0x00002000ff0075a7 */ /* 0x000e640008001119 */
[----:B-1----:R-:W-:Y:S05]  /*0940*/  @!P0 BRA `(.L_x_5) ;  /* 0x0000003000c88947 */ /* 0x002fea0003800000 */
.L_x_4:
[----:B------:R-:W-:Y:S02]  /*0950*/  ELECT P1, URZ, PT ;  /* 0x0000000000ff782f */ /* 0x000fe40003820000 */
[----:B------:R-:W-:Y:S01]  /*0960*/  PLOP3.LUT P0, PT, PT, PT, UP0, 0x80, 0x8 ;  /* 0x000000000008781c */ /* 0x000fe20003f0f008 */
[----:B------:R-:W-:Y:S01]  /*0970*/  ULOP3.LUT UR34, UR34, UR9, URZ, 0x3c, !UPT ;  /* 0x0000000922227292 */ /* 0x000fe2000f8e3cff */
[----:B------:R-:W-:Y:S01]  /*0980*/  PLOP3.LUT P2, PT, PT, PT, PT, 0x80, 0x8 ;  /* 0x000000000008781c */ /* 0x000fe20003f4f070 */
[----:B------:R-:W-:Y:S02]  /*0990*/  USEL UR33, UR11, URZ, UP1 ;  /* 0x000000ff0b217287 */ /* 0x000fe40008800000 */
[----:B------:R-:W-:Y:S02]  /*09a0*/  UIADD3 UR16, UPT, UPT, UR16, 0x34400, URZ ;  /* 0x0003440010107890 */ /* 0x000fe4000fffe0ff */
[----:B------:R-:W-:Y:S02]  /*09b0*/  UIADD3 UR8, UPT, UPT, UR8, 0x35400, URZ ;  /* 0x0003540008087890 */ /* 0x000fe4000fffe0ff */
[----:B------:R-:W-:-:S02]  /*09c0*/  @!UP0 USHF.L.U32 UR28, UR34, 0x1f, URZ ;  /* 0x0000001f221c8899 */ /* 0x000fc400080006ff */
[----:B------:R-:W-:Y:S01]  /*09d0*/  @!UP0 ULEA UR29, UR33, UR30, 0x3 ;  /* 0x0000001e211d8291 */ /* 0x000fe2000f8e18ff */
[----:B------:R3:W-:Y:S01]  /*09e0*/  @P1 SYNCS.ARRIVE.TRANS64 RZ, [UR25], R3 ;  /* 0x00000003ffff19a7 */ /* 0x0007e20008000019 */
[----:B------:R-:W-:Y:S01]  /*09f0*/  UMOV UR17, UR25 ;  /* 0x0000001900117c82 */ /* 0x000fe20008000000 */
[----:B------:R3:W-:Y:S01]  /*0a00*/  UTMALDG.2D [UR24], [UR42], desc[URZ] ;  /* 0x0000ff182a0075b4 */ /* 0x0007e20008009000 */
[----:B-1----:R-:W-:Y:S01]  /*0a10*/  IMAD.U32 R0, RZ, RZ, UR28 ;  /* 0x0000001cff007e24 */ /* 0x002fe2000f8e00ff */
[----:B------:R-:W-:Y:S01]  /*0a20*/  UMOV UR9, UR25 ;  /* 0x0000001900097c82 */ /* 0x000fe20008000000 */
[----:B------:R-:W-:Y:S01]  /*0a30*/  UMOV UR11, UR19 ;  /* 0x00000013000b7c82 */ /* 0x000fe20008000000 */
[----:B------:R-:W-:Y:S01]  /*0a40*/  UIADD3 UR31, UPT, UPT, UR31, 0x1, URZ ;  /* 0x000000011f1f7890 */ /* 0x000fe2000fffe0ff */
[----:B------:R3:W-:Y:S03]  /*0a50*/  UTMALDG.2D [UR4], [UR40], desc[URZ] ;  /* 0x0000ff04280075b4 */ /* 0x0007e60008009000 */
[----:B------:R-:W-:Y:S01]  /*0a60*/  UISETP.NE.AND UP0, UPT, UR31, 0x20, UPT ;  /* 0x000000201f00788c */ /* 0x000fe2000bf05270 */
[----:B------:R3:W-:Y:S01]  /*0a70*/  UTMALDG.3D [UR16], [UR38], desc[URZ] ;  /* 0x0000ff10260075b4 */ /* 0x0007e20008011000 */
[----:B------:R3:W-:Y:S01]  /*0a80*/  UTMALDG.3D [UR8], [UR36], desc[URZ] ;  /* 0x0000ff08240075b4 */ /* 0x0007e20008011000 */
[----:B------:R3:W4:Y:S06]  /*0a90*/  @!P0 SYNCS.PHASECHK.TRANS64.TRYWAIT P2, [UR29+0x20], R0 ;  /* 0x00002000ff0085a7 */ /* 0x00072c000804111d */
[----:B------:R-:W-:Y:S05]  /*0aa0*/  BRA.U UP0, `(.L_x_6) ;  /* 0xfffffffd00587547 */ /* 0x000fea000b83ffff */
[----:B---3--:R-:W1:Y:S01]  /*0ab0*/  LDCU.64 UR4, c[0x0][0x6c0] ;  /* 0x0000d800ff0477ac */ /* 0x008e620008000a00 */
[----:B------:R-:W-:-:S04]  /*0ac0*/  UIADD3 UR35, UPT, UPT, UR32, UR35, URZ ;  /* 0x0000002320237290 */ /* 0x000fc8000fffe0ff */
[----:B------:R-:W-:Y:S02]  /*0ad0*/  UISETP.GE.AND UP0, UPT, UR35, 0x400, UPT ;  /* 0x000004002300788c */ /* 0x000fe4000bf06270 */
[----:B-1----:R-:W-:Y:S01]  /*0ae0*/  UIMAD.WIDE.U32 UR6, UR35, UR5, URZ ;  /* 0x00000005230672a5 */ /* 0x002fe2000f8e00ff */
[----:B------:R-:W1:Y:S03]  /*0af0*/  LDCU UR5, c[0x0][0x6d0] ;  /* 0x0000da00ff0577ac */ /* 0x000e660008000800 */
[----:B------:R-:W-:-:S04]  /*0b00*/  UIADD3 UR6, UPT, UPT, UR35, -UR7, URZ ;  /* 0x8000000723067290 */ /* 0x000fc8000fffe0ff */
[----:B------:R-:W-:-:S04]  /*0b10*/  USHF.R.U32.HI UR6, URZ, UR23, UR6 ;  /* 0x00000017ff067299 */ /* 0x000fc80008011606 */
[----:B------:R-:W-:-:S04]  /*0b20*/  UIADD3 UR6, UPT, UPT, UR7, UR6, URZ ;  /* 0x0000000607067290 */ /* 0x000fc8000fffe0ff */
[----:B------:R-:W-:-:S04]  /*0b30*/  USHF.R.U32.HI UR20, URZ, UR22, UR6 ;  /* 0x00000016ff147299 */ /* 0x000fc80008011606 */
[----:B------:R-:W-:-:S04]  /*0b40*/  UIADD3 UR20, UPT, UPT, -UR20, URZ, URZ ;  /* 0x000000ff14147290 */ /* 0x000fc8000fffe1ff */
[----:B------:R-:W-:-:S04]  /*0b50*/  UIMAD UR20, UR4, UR20, UR35 ;  /* 0x00000014041472a4 */ /* 0x000fc8000f8e0223 */
[----:B-1----:R-:W-:Y:S01]  /*0b60*/  UIMAD.WIDE.U32 UR6, UR20, UR5, URZ ;  /* 0x00000005140672a5 */ /* 0x002fe2000f8e00ff */
[----:B------:R-:W1:Y:S03]  /*0b70*/  LDCU.64 UR4, c[0x0][0x6d8] ;  /* 0x0000db00ff0477ac */ /* 0x000e660008000a00 */
[----:B------:R-:W-:-:S04]  /*0b80*/  UIADD3 UR6, UPT, UPT, UR20, -UR7, URZ ;  /* 0x8000000714067290 */ /* 0x000fc8000fffe0ff */
[----:B------:R-:W-:-:S04]  /*0b90*/  USHF.R.U32.HI UR6, URZ, UR21, UR6 ;  /* 0x00000015ff067299 */ /* 0x000fc80008011606 */
[----:B------:R-:W-:-:S04]  /*0ba0*/  UIADD3 UR6, UPT, UPT, UR7, UR6, URZ ;  /* 0x0000000607067290 */ /* 0x000fc8000fffe0ff */
[----:B------:R-:W-:-:S04]  /*0bb0*/  USHF.R.U32.HI UR12, URZ, UR15, UR6 ;  /* 0x0000000fff0c7299 */ /* 0x000fc80008011606 */
[----:B-1----:R-:W-:-:S04]  /*0bc0*/  UIMAD.WIDE.U32 UR6, UR12, UR5, URZ ;  /* 0x000000050c0672a5 */ /* 0x002fc8000f8e00ff */
[----:B------:R-:W-:-:S04]  /*0bd0*/  UIADD3 UR5, UPT, UPT, UR12, -UR7, URZ ;  /* 0x800000070c057290 */ /* 0x000fc8000fffe0ff */
[----:B------:R-:W-:-:S03]  /*0be0*/  USHF.R.U32.HI UR5, URZ, UR14, UR5 ;  /* 0x0000000eff057299 */ /* 0x000fc60008011605 */
[----:B------:R-:W1:Y:S01]  /*0bf0*/  LDCU UR6, c[0x0][0x6cc] ;  /* 0x0000d980ff0677ac */ /* 0x000e620008000800 */
[----:B------:R-:W-:Y:S02]  /*0c00*/  UIADD3 UR5, UPT, UPT, UR7, UR5, URZ ;  /* 0x0000000507057290 */ /* 0x000fe4000fffe0ff */
[----:B------:R-:W-:Y:S02]  /*0c10*/  UIADD3 UR7, UPT, UPT, -UR12, URZ, URZ ;  /* 0x000000ff0c077290 */ /* 0x000fe4000fffe1ff */
[----:B------:R-:W-:-:S04]  /*0c20*/  USHF.R.U32.HI UR5, URZ, UR13, UR5 ;  /* 0x0000000dff057299 */ /* 0x000fc80008011605 */
[----:B------:R-:W-:-:S04]  /*0c30*/  UIADD3 UR5, UPT, UPT, -UR5, URZ, URZ ;  /* 0x000000ff05057290 */ /* 0x000fc8000fffe1ff */
[----:B------:R-:W-:Y:S02]  /*0c40*/  UIMAD UR12, UR4, UR5, UR12 ;  /* 0x00000005040c72a4 */ /* 0x000fe4000f8e020c */
[----:B-1----:R-:W-:Y:S01]  /*0c50*/  UIMAD UR20, UR6, UR7, UR20 ;  /* 0x00000007061472a4 */ /* 0x002fe2000f8e0214 */
[----:B------:R-:W-:Y:S11]  /*0c60*/  BRA.U !UP0, `(.L_x_7) ;  /* 0xfffffff908a07547 */ /* 0x000ff6000b83ffff */
.L_x_3:
[----:B------:R-:W-:Y:S01]  /*0c70*/  UISETP.NE.AND UP0, UPT, UR33, 0x3, UPT ;  /* 0x000000032100788c */ /* 0x000fe2000bf05270 */
[----:B------:R-:W1:Y:S01]  /*0c80*/  S2UR UR4, SR_CgaCtaId ;  /* 0x00000000000479c3 */ /* 0x000e620000008800 */
[----:B------:R-:W-:Y:S01]  /*0c90*/  UIADD3 UR7, UPT, UPT, UR33, 0x2, URZ ;  /* 0x0000000221077890 */ /* 0x000fe2000fffe0ff */
[----:B------:R-:W-:-:S03]  /*0ca0*/  UMOV UR5, 0x400 ;  /* 0x0000040000057882 */ /* 0x000fc60000000000 */
[----:B------:R-:W-:-:S04]  /*0cb0*/  USEL UR7, UR7, 0x1, UP0 ;  /* 0x0000000107077887 */ /* 0x000fc80008000000 */
[----:B------:R-:W-:Y:S02]  /*0cc0*/  UISETP.NE.AND UP0, UPT, UR7, 0x4, UPT ;  /* 0x000000040700788c */ /* 0x000fe4000bf05270 */
[----:B------:R-:W-:Y:S02]  /*0cd0*/  UIADD3 UR7, UPT, UPT, UR7, 0x1, URZ ;  /* 0x0000000107077890 */ /* 0x000fe4000fffe0ff */
[----:B------:R-:W-:Y:S02]  /*0ce0*/  UISETP.EQ.XOR UP1, UPT, UR33, 0x3, !UP0 ;  /* 0x000000032100788c */ /* 0x000fe4000c722a70 */
[----:B------:R-:W-:-:S04]  /*0cf0*/  USEL UR7, UR7, 0x1, UP0 ;  /* 0x0000000107077887 */ /* 0x000fc80008000000 */
[----:B------:R-:W-:Y:S02]  /*0d00*/  UISETP.EQ.XOR UP1, UPT, UR7, 0x4, UP1 ;  /* 0x000000040700788c */ /* 0x000fe40008f22a70 */
[----:B------:R-:W-:Y:S02]  /*0d10*/  UISETP.NE.AND UP0, UPT, UR7, 0x4, UPT ;  /* 0x000000040700788c */ /* 0x000fe4000bf05270 */
[----:B------:R-:W-:Y:S02]  /*0d20*/  USEL UR6, URZ, 0x1, !UP1 ;  /* 0x00000001ff067887 */ /* 0x000fe4000c800000 */
[----:B-1----:R-:W-:Y:S02]  /*0d30*/  ULEA UR4, UR4, UR5, 0x18 ;  /* 0x0000000504047291 */ /* 0x002fe4000f8ec0ff */
[----:B------:R-:W-:Y:S02]  /*0d40*/  ULOP3.LUT UR6, UR34, UR6, URZ, 0x3c, !UPT ;  /* 0x0000000622067292 */ /* 0x000fe4000f8e3cff */
[----:B------:R-:W-:-:S02]  /*0d50*/  USEL UR7, UR7, URZ, UP0 ;  /* 0x000000ff07077287 */ /* 0x000fc40008000000 */
[----:B------:R-:W-:Y:S02]  /*0d60*/  USHF.L.U32 UR6, UR6, 0x1f, URZ ;  /* 0x0000001f06067899 */ /* 0x000fe400080006ff */
[----:B------:R-:W-:-:S04]  /*0d70*/  ULEA UR4, UR7, UR4, 0x3 ;  /* 0x0000000407047291 */ /* 0x000fc8000f8e18ff */
[----:B------:R-:W-:-:S05]  /*0d80*/  MOV R0, UR6 ;  /* 0x0000000600007c02 */ /* 0x000fca0008000f00 */
[----:B------:R-:W1:Y:S02]  /*0d90*/  SYNCS.PHASECHK.TRANS64.TRYWAIT P0, [UR4+0x20], R0 ;  /* 0x00002000ff0075a7 */ /* 0x000e640008001104 */
[----:B-1----:R-:W-:Y:S05]  /*0da0*/  @!P0 BRA `(.L_x_8) ;  /* 0x0000002c00d08947 */ /* 0x002fea0003800000 */
.L_x_35:
[----:B------:R-:W-:-:S13]  /*0db0*/  ELECT P0, URZ, PT ;  /* 0x0000000000ff782f */ /* 0x000fda0003800000 */
[----:B-1----:R-:W-:-:S04]  /*0dc0*/  @P0 MOV R0, 0x8800 ;  /* 0x0000880000000802 */ /* 0x002fc80000000f00 */
[----:B------:R1:W-:Y:S03]  /*0dd0*/  @P0 SYNCS.ARRIVE.TRANS64 RZ, [UR4], R0 ;  /* 0x00000000ffff09a7 */ /* 0x0003e60008000004 */
.L_x_2:
[----:B------:R-:W-:-:S13]  /*0de0*/  ISETP.NE.AND P0, PT, R7, 0x4, PT ;  /* 0x000000040700780c */ /* 0x000fda0003f05270 */
[----:B------:R-:W-:Y:S05]  /*0df0*/  @P0 BRA `(.L_x_9) ;  /* 0x0000000800a80947 */ /* 0x000fea0003800000 */
[----:B------:R-:W2:Y:S08]  /*0e00*/  S2UR UR28, SR_CTAID.Z ;  /* 0x00000000001c79c3 */ /* 0x000eb00000002700 */
[----:B------:R-:W-:Y:S01]  /*0e10*/  BAR.SYNC.DEFER_BLOCKING 0x2, 0xa0 ;  /* 0x0082800000007b1d */ /* 0x000fe20000010000 */
[----:B------:R-:W-:Y:S01]  /*0e20*/  HFMA2 R6, -RZ, RZ, 0, 5.9604644775390625e-08 ;  /* 0x00000001ff067431 */ /* 0x000fe200000001ff */
[----:B------:R-:W-:-:S04]  /*0e30*/  MOV R5, 0x1 ;  /* 0x0000000100057802 */ /* 0x000fc80000000f00 */
[----:B------:R-:W-:Y:S02]  /*0e40*/  UMOV UR4, 0x400 ;  /* 0x0000040000047882 */ /* 0x000fe40000000000 */
[----:B------:R-:W3:Y:S01]  /*0e50*/  S2UR UR12, SR_CgaCtaId ;  /* 0x00000000000c79c3 */ /* 0x000ee20000008800 */
[----:B--2---:R-:W-:Y:S02]  /*0e60*/  UISETP.GT.U32.AND UP0, UPT, UR28, 0x3ff, UPT ;  /* 0x000003ff1c00788c */ /* 0x004fe4000bf04070 */
[----:B---3--:R-:W-:-:S07]  /*0e70*/  ULEA UR12, UR12, UR4, 0x18 ;  /* 0x000000040c0c7291 */ /* 0x008fce000f8ec0ff */
[----:B------:R-:W-:Y:S05]  /*0e80*/  BRA.U UP0, `(.L_x_10) ;  /* 0x00000009004c7547 */ /* 0x000fea000b800000 */
[----:B-1----:R-:W1:Y:S01]  /*0e90*/  LDS R0, [UR12+0x68] ;  /* 0x0000680cff007984 */ /* 0x002e620008000800 */
[----:B------:R-:W2:Y:S01]  /*0ea0*/  LDCU UR5, c[0x0][0x374] ;  /* 0x00006e80ff0577ac */ /* 0x000ea20008000800 */
[----:B------:R-:W-:Y:S01]  /*0eb0*/  MOV R5, 0x1 ;  /* 0x0000000100057802 */ /* 0x000fe20000000f00 */
[----:B------:R-:W2:Y:S01]  /*0ec0*/  LDCU UR16, c[0x0][0x370] ;  /* 0x00006e00ff1077ac */ /* 0x000ea20008000800 */
[----:B------:R-:W3:Y:S01]  /*0ed0*/  LDCU UR37, c[0x0][0x378] ;  /* 0x00006f00ff2577ac */ /* 0x000ee20008000800 */
[----:B------:R-:W-:Y:S01]  /*0ee0*/  UMOV UR40, 0x8a02000 ;  /* 0x08a0200000287882 */ /* 0x000fe20000000000 */
[----:B------:R-:W-:Y:S02]  /*0ef0*/  USEL UR4, URZ, 0x4000, UP6 ;  /* 0x00004000ff047887 */ /* 0x000fe4000b000000 */
[----:B------:R-:W-:Y:S02]  /*0f00*/  USEL UR40, UR40, 0x8a00000, !UP5 ;  /* 0x08a0000028287887 */ /* 0x000fe4000e800000 */
[----:B------:R-:W-:-:S02]  /*0f10*/  UIADD3 UR20, UPT, UPT, UR12, 0x35400, URZ ;  /* 0x000354000c147890 */ /* 0x000fc4000fffe0ff */
[----:B------:R-:W-:Y:S02]  /*0f20*/  UIADD3 UR40, UPT, UPT, UR4, UR40, URZ ;  /* 0x0000002804287290 */ /* 0x000fe4000fffe0ff */
[----:B------:R-:W-:Y:S02]  /*0f30*/  UIADD3 UR24, UPT, UPT, UR12, 0x34400, URZ ;  /* 0x000344000c187890 */ /* 0x000fe4000fffe0ff */
[----:B--2---:R-:W-:Y:S02]  /*0f40*/  UIMAD UR16, UR5, UR16, URZ ;  /* 0x00000010051072a4 */ /* 0x004fe4000f8e02ff */
[----:B------:R-:W-:Y:S02]  /*0f50*/  UIADD3 UR25, UPT, UPT, UR12, 0x14400, URZ ;  /* 0x000144000c197890 */ /* 0x000fe4000fffe0ff */
[----:B---3--:R-:W-:Y:S02]  /*0f60*/  UIMAD UR37, UR16, UR37, URZ ;  /* 0x00000025102572a4 */ /* 0x008fe4000f8e02ff */
[----:B------:R-:W-:-:S02]  /*0f70*/  UIADD3 UR26, UPT, UPT, UR12, 0x24400, URZ ;  /* 0x000244000c1a7890 */ /* 0x000fc4000fffe0ff */
[----:B------:R-:W-:Y:S02]  /*0f80*/  USHF.R.U32.HI UR20, URZ, 0x4, UR20 ;  /* 0x00000004ff147899 */ /* 0x000fe40008011614 */
[----:B------:R-:W-:Y:S02]  /*0f90*/  USHF.R.U32.HI UR24, URZ, 0x4, UR24 ;  /* 0x00000004ff187899 */ /* 0x000fe40008011618 */
[----:B------:R-:W-:Y:S02]  /*0fa0*/  USHF.R.U32.HI UR25, URZ, 0x4, UR25 ;  /* 0x00000004ff197899 */ /* 0x000fe40008011619 */
[----:B------:R-:W-:Y:S01]  /*0fb0*/  USHF.R.U32.HI UR26, URZ, 0x4, UR26 ;  /* 0x00000004ff1a7899 */ /* 0x000fe2000801161a */
[----:B-1----:R-:W-:Y:S01]  /*0fc0*/  R2UR UR38, R0 ;  /* 0x00000000002672ca */ /* 0x002fe200000e0000 */
[----:B------:R-:W-:Y:S02]  /*0fd0*/  ULOP3.LUT UR20, UR20, 0x3fc0, URZ, 0xc0, !UPT ;  /* 0x00003fc014147892 */ /* 0x000fe4000f8ec0ff */
[----:B------:R-:W-:-:S02]  /*0fe0*/  ULOP3.LUT UR24, UR24, 0x3fc0, URZ, 0xc0, !UPT ;  /* 0x00003fc018187892 */ /* 0x000fc4000f8ec0ff */
[----:B------:R-:W-:Y:S02]  /*0ff0*/  ULOP3.LUT UR25, UR25, 0x3fc0, URZ, 0xc0, !UPT ;  /* 0x00003fc019197892 */ /* 0x000fe4000f8ec0ff */
[----:B------:R-:W-:Y:S02]  /*1000*/  ULOP3.LUT UR26, UR26, 0x3fc0, URZ, 0xc0, !UPT ;  /* 0x00003fc01a1a7892 */ /* 0x000fe4000f8ec0ff */
[----:B------:R-:W-:Y:S02]  /*1010*/  ULOP3.LUT UR20, UR20, 0x10000, URZ, 0xfc, !UPT ;  /* 0x0001000014147892 */ /* 0x000fe4000f8efcff */
[----:B------:R-:W-:Y:S02]  /*1020*/  ULOP3.LUT UR24, UR24, 0x10000, URZ, 0xfc, !UPT ;  /* 0x0001000018187892 */ /* 0x000fe4000f8efcff */
[----:B------:R-:W-:Y:S02]  /*1030*/  UIADD3 UR10, UPT, UPT, UR38, 0x100, URZ ;  /* 0x00000100260a7890 */ /* 0x000fe4000fffe0ff */
[----:B------:R-:W-:-:S02]  /*1040*/  UIADD3 UR8, UPT, UPT, UR38, 0x104, URZ ;  /* 0x0000010426087890 */ /* 0x000fc4000fffe0ff */
[----:B------:R-:W-:Y:S02]  /*1050*/  UIADD3 UR6, UPT, UPT, UR38, -0x7fffff00, URZ ;  /* 0x8000010026067890 */ /* 0x000fe4000fffe0ff */
[----:B------:R-:W-:Y:S02]  /*1060*/  UIADD3 UR4, UPT, UPT, UR38, -0x7ffffefc, URZ ;  /* 0x8000010426047890 */ /* 0x000fe4000fffe0ff */
[----:B------:R-:W-:Y:S02]  /*1070*/  UIADD3 UR11, UPT, UPT, UR38, 0x108, URZ ;  /* 0x00000108260b7890 */ /* 0x000fe4000fffe0ff */
[----:B------:R-:W-:Y:S02]  /*1080*/  UIADD3 UR9, UPT, UPT, UR38, 0x10c, URZ ;  /* 0x0000010c26097890 */ /* 0x000fe4000fffe0ff */
[----:B------:R-:W-:Y:S02]  /*1090*/  UIADD3 UR7, UPT, UPT, UR38, -0x7ffffef8, URZ ;  /* 0x8000010826077890 */ /* 0x000fe4000fffe0ff */
[----:B------:R-:W-:-:S02]  /*10a0*/  USHF.R.U32.HI UR19, URZ, 0x1, UR10 ;  /* 0x00000001ff137899 */ /* 0x000fc4000801160a */
[----:B------:R-:W-:Y:S02]  /*10b0*/  USHF.R.U32.HI UR18, URZ, 0x1, UR6 ;  /* 0x00000001ff127899 */ /* 0x000fe40008011606 */
[----:B------:R-:W-:Y:S02]  /*10c0*/  USHF.R.U32.HI UR17, URZ, 0x1, UR8 ;  /* 0x00000001ff117899 */ /* 0x000fe40008011608 */
[----:B------:R-:W-:Y:S02]  /*10d0*/  UIADD3 UR5, UPT, UPT, UR38, -0x7ffffef4, URZ ;  /* 0x8000010c26057890 */ /* 0x000fe4000fffe0ff */
[----:B------:R-:W-:Y:S02]  /*10e0*/  USHF.R.U32.HI UR16, URZ, 0x1, UR4 ;  /* 0x00000001ff107899 */ /* 0x000fe40008011604 */
[----:B------:R-:W-:Y:S02]  /*10f0*/  USHF.R.U32.HI UR52, URZ, 0x1a, UR11 ;  /* 0x0000001aff347899 */ /* 0x000fe4000801160b */
[----:B------:R-:W-:-:S02]  /*1100*/  USHF.R.U32.HI UR46, URZ, 0x1a, UR7 ;  /* 0x0000001aff2e7899 */ /* 0x000fc40008011607 */
[----:B------:R-:W-:Y:S02]  /*1110*/  USHF.R.U32.HI UR42, URZ, 0x1a, UR9 ;  /* 0x0000001aff2a7899 */ /* 0x000fe40008011609 */
[----:B------:R-:W-:Y:S02]  /*1120*/  ULOP3.LUT UR19, UR19, 0x60000000, URZ, 0xc0, !UPT ;  /* 0x6000000013137892 */ /* 0x000fe4000f8ec0ff */
[----:B------:R-:W-:Y:S02]  /*1130*/  ULOP3.LUT UR18, UR18, 0x60000000, URZ, 0xc0, !UPT ;  /* 0x6000000012127892 */ /* 0x000fe4000f8ec0ff */
[----:B------:R-:W-:Y:S02]  /*1140*/  ULOP3.LUT UR17, UR17, 0x60000000, URZ, 0xc0, !UPT ;  /* 0x6000000011117892 */ /* 0x000fe4000f8ec0ff */
[----:B------:R-:W-:Y:S02]  /*1150*/  USHF.R.U32.HI UR41, URZ, 0x1a, UR5 ;  /* 0x0000001aff297899 */ /* 0x000fe40008011605 */
[----:B------:R-:W-:-:S02]  /*1160*/  ULOP3.LUT UR16, UR16, 0x60000000, URZ, 0xc0, !UPT ;  /* 0x6000000010107892 */ /* 0x000fc4000f8ec0ff */
[----:B------:R-:W-:Y:S02]  /*1170*/  ULOP3.LUT UR52, UR19, 0x30, UR52, 0xf8, !UPT ;  /* 0x0000003013347892 */ /* 0x000fe4000f8ef834 */
[----:B------:R-:W-:Y:S02]  /*1180*/  ULOP3.LUT UR46, UR18, 0x30, UR46, 0xf8, !UPT ;  /* 0x00000030122e7892 */ /* 0x000fe4000f8ef82e */
[----:B------:R-:W-:Y:S02]  /*1190*/  ULOP3.LUT UR42, UR17, 0x30, UR42, 0xf8, !UPT ;  /* 0x00000030112a7892 */ /* 0x000fe4000f8ef82a */
[----:B------:R-:W-:Y:S02]  /*11a0*/  ULOP3.LUT UR41, UR16, 0x30, UR41, 0xf8, !UPT ;  /* 0x0000003010297892 */ /* 0x000fe4000f8ef829 */
[----:B------:R-:W-:Y:S02]  /*11b0*/  ULOP3.LUT UR53, UR52, UR40, URZ, 0xfc, !UPT ;  /* 0x0000002834357292 */ /* 0x000fe4000f8efcff */
[----:B------:R-:W-:-:S02]  /*11c0*/  ULOP3.LUT UR47, UR46, UR40, URZ, 0xfc, !UPT ;  /* 0x000000282e2f7292 */ /* 0x000fc4000f8efcff */
[----:B------:R-:W-:Y:S02]  /*11d0*/  ULOP3.LUT UR43, UR42, UR40, URZ, 0xfc, !UPT ;  /* 0x000000282a2b7292 */ /* 0x000fe4000f8efcff */
[----:B------:R-:W-:Y:S02]  /*11e0*/  ULOP3.LUT UR41, UR41, UR40, URZ, 0xfc, !UPT ;  /* 0x0000002829297292 */ /* 0x000fe4000f8efcff */
[----:B------:R-:W-:Y:S02]  /*11f0*/  ULOP3.LUT UR25, UR25, 0x10000, URZ, 0xfc, !UPT ;  /* 0x0001000019197892 */ /* 0x000fe4000f8efcff */
[----:B------:R-:W-:Y:S01]  /*1200*/  ULOP3.LUT UR26, UR26, 0x10000, URZ, 0xfc, !UPT ;  /* 0x000100001a1a7892 */ /* 0x000fe2000f8efcff */
[----:B------:R-:W-:Y:S01]  /*1210*/  UMOV UR36, URZ ;  /* 0x000000ff00247c82 */ /* 0x000fe20008000000 */
[----:B------:R-:W-:Y:S01]  /*1220*/  UMOV UR35, URZ ;  /* 0x000000ff00237c82 */ /* 0x000fe20008000000 */
[----:B------:R-:W-:Y:S01]  /*1230*/  UMOV UR33, URZ ;  /* 0x000000ff00217c82 */ /* 0x000fe20008000000 */
[----:B------:R-:W-:Y:S01]  /*1240*/  UMOV UR52, URZ ;  /* 0x000000ff00347c82 */ /* 0x000fe20008000000 */
[----:B------:R-:W-:Y:S01]  /*1250*/  UMOV UR46, URZ ;  /* 0x000000ff002e7c82 */ /* 0x000fe20008000000 */
[----:B------:R-:W-:Y:S01]  /*1260*/  UMOV UR42, URZ ;  /* 0x000000ff002a7c82 */ /* 0x000fe20008000000 */
[----:B------:R-:W-:-:S05]  /*1270*/  UMOV UR40, URZ ;  /* 0x000000ff00287c82 */ /* 0x000fca0008000000 */
.L_x_15:
[----:B------:R-:W-:Y:S01]  /*1280*/  USHF.L.U32 UR16, UR35, 0x1f, URZ ;  /* 0x0000001f23107899 */ /* 0x000fe200080006ff */
[----:B------:R-:W-:Y:S01]  /*1290*/  SHF.L.U32 R3, R5, 0x1f, RZ ;  /* 0x0000001f05037819 */ /* 0x000fe200000006ff */
[----:B------:R-:W-:Y:S02]  /*12a0*/  ULEA UR17, UR33, UR12, 0x3 ;  /* 0x0000000c21117291 */ /* 0x000fe4000f8e18ff */
[----:B-1----:R-:W-:Y:S02]  /*12b0*/  ULEA UR18, UR36, UR12, 0x3 ;  /* 0x0000000c24127291 */ /* 0x002fe4000f8e18ff */
[----:B--2---:R-:W-:Y:S01]  /*12c0*/  MOV R0, UR16 ;  /* 0x0000001000007c02 */ /* 0x004fe20008000f00 */
[----:B------:R-:W-:Y:S02]  /*12d0*/  ULEA UR19, UR36, UR38, 0x7 ;  /* 0x0000002624137291 */ /* 0x000fe4000f8e38ff */
[----:B------:R-:W-:Y:S02]  /*12e0*/  UIADD3 UR28, UPT, UPT, UR37, UR28, URZ ;  /* 0x0000001c251c7290 */ /* 0x000fe4000fffe0ff */
[----:B---3--:R1:W2:Y:S01]  /*12f0*/  SYNCS.PHASECHK.TRANS64.TRYWAIT P1, [UR17], R0 ;  /* 0x00000000ff0075a7 */ /* 0x0082a20008021111 */
[----:B------:R-:W-:Y:S01]  /*1300*/  UPLOP3.LUT UP2, UPT, UPT, UPT, UPT, 0x40, 0x4 ;  /* 0x000000000004789c */ /* 0x000fe20003f4e870 */
[----:B------:R-:W3:Y:S02]  /*1310*/  SYNCS.PHASECHK.TRANS64.TRYWAIT P0, [UR18+0x50], R3 ;  /* 0x00005003ff0075a7 */ /* 0x000ee40008001112 */
[----:B-123--:R-:W-:Y:S08]  /*1320*/  @!P0 BRA `(.L_x_11) ;  /* 0x0000002800908947 */ /* 0x00eff00003800000 */
.L_x_37:
[----:B------:R-:W-:-:S05]  /*1330*/  UMOV UR31, URZ ;  /* 0x000000ff001f7c82 */ /* 0x000fca0008000000 */
.L_x_14:
[----:B------:R-:W-:Y:S02]  /*1340*/  USHF.L.U32 UR34, UR33, 0xa, URZ ;  /* 0x0000000a21227899 */ /* 0x000fe400080006ff */
[----:B------:R-:W-:Y:S02]  /*1350*/  UIADD3 UR27, UPT, UPT, UR33, 0x1, URZ ;  /* 0x00000001211b7890 */ /* 0x000fe4000fffe0ff */
[----:B------:R-:W-:Y:S02]  /*1360*/  UISETP.GT.U32.AND UP0, UPT, UR31, 0x1e, UPT ;  /* 0x0000001e1f00788c */ /* 0x000fe4000bf04070 */
[----:B------:R-:W-:Y:S02]  /*1370*/  UIADD3 UR16, UPT, UPT, UR34, 0x6, URZ ;  /* 0x0000000622107890 */ /* 0x000fe4000fffe0ff */
[----:B--2---:R-:W-:Y:S02]  /*1380*/  ULEA UR64, UR33, UR24, 0x6 ;  /* 0x0000001821407291 */ /* 0x004fe4000f8e30ff */
[----:B------:R-:W-:Y:S01]  /*1390*/  ULEA UR60, UR33, UR20, 0x6 ;  /* 0x00000014213c7291 */ /* 0x000fe2000f8e30ff */
[----:B------:R-:W-:Y:S01]  /*13a0*/  PLOP3.LUT P0, PT, PT, PT, UP0, 0x80, 0x8 ;  /* 0x000000000008781c */ /* 0x000fe20003f0f008 */
[----:B------:R-:W-:Y:S02]  /*13b0*/  ULEA UR17, UR33, UR12, 0x3 ;  /* 0x0000000c21117291 */ /* 0x000fe4000f8e18ff */
[----:B------:R-:W-:Y:S02]  /*13c0*/  UISETP.NE.AND UP1, UPT, UR27, 0x4, UPT ;  /* 0x000000041b00788c */ /* 0x000fe4000bf25270 */
[----:B------:R-:W-:Y:S02]  /*13d0*/  UIADD3 UR56, UPT, UPT, UR34, UR26, URZ ;  /* 0x0000001a22387290 */ /* 0x000fe4000fffe0ff */
[----:B------:R-:W-:Y:S02]  /*13e0*/  UIADD3 UR54, UPT, UPT, UR34, UR25, URZ ;  /* 0x0000001922367290 */ /* 0x000fe4000fffe0ff */
[----:B------:R-:W-:Y:S02]  /*13f0*/  UIADD3 UR50, UPT, UPT, UR26, 0x2, UR34 ;  /* 0x000000021a327890 */ /* 0x000fe4000fffe022 */
[----:B------:R-:W-:Y:S02]  /*1400*/  UIADD3 UR48, UPT, UPT, UR25, 0x2, UR34 ;  /* 0x0000000219307890 */ /* 0x000fe4000fffe022 */
[----:B------:R-:W-:Y:S02]  /*1410*/  UIADD3 UR44, UPT, UPT, UR26, 0x4, UR34 ;  /* 0x000000041a2c7890 */ /* 0x000fe4000fffe022 */
[----:B------:R-:W-:Y:S02]  /*1420*/  UIADD3 UR32, UPT, UPT, UR16, UR26, URZ ;  /* 0x0000001a10207290 */ /* 0x000fe4000fffe0ff */
[----:B------:R-:W-:Y:S02]  /*1430*/  UIADD3 UR62, UPT, UPT, UR64, 0x20, URZ ;  /* 0x00000020403e7890 */ /* 0x000fe4000fffe0ff */
[----:B------:R-:W-:Y:S02]  /*1440*/  UIADD3 UR58, UPT, UPT, UR60, 0x20, URZ ;  /* 0x000000203c3a7890 */ /* 0x000fe4000fffe0ff */
[----:B------:R-:W-:Y:S02]  /*1450*/  UIADD3 UR34, UPT, UPT, UR25, 0x4, UR34 ;  /* 0x0000000419227890 */ /* 0x000fe4000fffe022 */
[----:B------:R-:W-:Y:S02]  /*1460*/  UIADD3 UR30, UPT, UPT, UR17, 0x20, URZ ;  /* 0x00000020111e7890 */ /* 0x000fe4000fffe0ff */
[----:B------:R-:W-:Y:S02]  /*1470*/  USEL UR29, URZ, 0x1, UP1 ;  /* 0x00000001ff1d7887 */ /* 0x000fe40008800000 */
[----:B------:R-:W-:Y:S02]  /*1480*/  UIADD3 UR16, UPT, UPT, UR16, UR25, URZ ;  /* 0x0000001910107290 */ /* 0x000fe4000fffe0ff */
[----:B------:R-:W-:Y:S01]  /*1490*/  USEL UR33, UR27, URZ, UP1 ;  /* 0x000000ff1b217287 */ /* 0x000fe20008800000 */
[----:B------:R-:W-:Y:S01]  /*14a0*/  UMOV UR65, 0x4008 ;  /* 0x0000400800417882 */ /* 0x000fe20000000000 */
        /* <DEDUP_REMOVED lines=8> */
[----:B---3--:R-:W-:Y:S05]  /*1530*/  @P1 BRA `(.L_x_12) ;  /* 0x0000000000101947 */ /* 0x008fea0003800000 */
[----:B------:R-:W-:Y:S06]  /*1540*/  USHF.L.U32 UR27, UR35, 0x1f, URZ ;  /* 0x0000001f231b7899 */ /* 0x000fec00080006ff */
[----:B-1----:R-:W-:Y:S04]  /*1550*/  MOV R0, UR27 ;  /* 0x0000001b00007c02 */ /* 0x002fe80008000f00 */
[----:B------:R-:W1:Y:S02]  /*1560*/  SYNCS.PHASECHK.TRANS64.TRYWAIT P1, [UR17], R0 ;  /* 0x00000000ff0075a7 */ /* 0x000e640008021111 */
[----:B-1----:R-:W-:Y:S05]  /*1570*/  @!P1 BRA `(.L_x_13) ;  /* 0x00000028001c9947 */ /* 0x002fea0003800000 */
.L_x_12:
[----:B------:R-:W-:Y:S01]  /*1580*/  ULOP3.LUT UR35, UR35, UR29, URZ, 0x3c, !UPT ;  /* 0x0000001d23237292 */ /* 0x000fe2000f8e3cff */
[----:B------:R-:W-:Y:S01]  /*1590*/  PLOP3.LUT P1, PT, PT, PT, PT, 0x80, 0x8 ;  /* 0x000000000008781c */ /* 0x000fe20003f2f070 */
[----:B------:R-:W-:Y:S01]  /*15a0*/  @!UP0 ULEA UR17, UR33, UR12, 0x3 ;  /* 0x0000000c21118291 */ /* 0x000fe2000f8e18ff */
[----:B------:R2:W-:Y:S01]  /*15b0*/  UTCCP.T.S.4x32dp128bit tmem[UR38+0x100], gdesc[UR64] ;  /* 0x00010040260079e7 */ /* 0x0005e20009100000 */
[----:B------:R-:W-:Y:S01]  /*15c0*/  UMOV UR70, UR16 ;  /* 0x0000001000467c82 */ /* 0x000fe20008000000 */
[----:B------:R-:W-:Y:S01]  /*15d0*/  @!UP0 USHF.L.U32 UR16, UR35, 0x1f, URZ ;  /* 0x0000001f23108899 */ /* 0x000fe200080006ff */
[----:B------:R2:W-:Y:S01]  /*15e0*/  UTCCP.T.S.4x32dp128bit tmem[UR38+0x104], gdesc[UR62] ;  /* 0x0001043e260079e7 */ /* 0x0005e20009100000 */
[----:B------:R2:W-:Y:S01]  /*15f0*/  UTCCP.T.S.4x32dp128bit tmem[UR38+0x108], gdesc[UR60] ;  /* 0x0001083c260079e7 */ /* 0x0005e20009100000 */
[----:B------:R2:W-:Y:S01]  /*1600*/  UTCCP.T.S.4x32dp128bit tmem[UR38+0x10c], gdesc[UR58] ;  /* 0x00010c3a260079e7 */ /* 0x0005e20009100000 */
[----:B------:R2:W-:Y:S01]  /*1610*/  UTCQMMA gdesc[UR54], gdesc[UR56], tmem[UR19], tmem[UR52], idesc[UR53], tmem[UR10], UP2 ;  /* 0x000a343836007dea */ /* 0x0005e20009000313 */
[----:B------:R-:W-:Y:S01]  /*1620*/  UMOV UR66, UR34 ;  /* 0x0000002200427c82 */ /* 0x000fe20008000000 */
[----:B------:R-:W-:Y:S01]  /*1630*/  UMOV UR67, 0x40004040 ;  /* 0x4000404000437882 */ /* 0x000fe20000000000 */
[----:B-1----:R-:W-:Y:S01]  /*1640*/  MOV R0, UR16 ;  /* 0x0000001000007c02 */ /* 0x002fe20008000f00 */
[----:B------:R2:W-:Y:S01]  /*1650*/  UTCQMMA gdesc[UR48], gdesc[UR50], tmem[UR19], tmem[UR46], idesc[UR47], tmem[UR6], UPT ;  /* 0x00062e3230007dea */ /* 0x0005e2000b800313 */
[----:B------:R-:W-:Y:S01]  /*1660*/  UMOV UR68, UR32 ;  /* 0x0000002000447c82 */ /* 0x000fe20008000000 */
[----:B------:R-:W-:Y:S01]  /*1670*/  UMOV UR69, 0x40004040 ;  /* 0x4000404000457882 */ /* 0x000fe20000000000 */
[----:B------:R-:W-:Y:S01]  /*1680*/  UMOV UR71, 0x40004040 ;  /* 0x4000404000477882 */ /* 0x000fe20000000000 */
[----:B------:R2:W-:Y:S01]  /*1690*/  UTCQMMA gdesc[UR66], gdesc[UR44], tmem[UR19], tmem[UR42], idesc[UR43], tmem[UR8], UPT ;  /* 0x00082a2c42007dea */ /* 0x0005e2000b800313 */
[----:B------:R2:W-:Y:S01]  /*16a0*/  UTCQMMA gdesc[UR70], gdesc[UR68], tmem[UR19], tmem[UR40], idesc[UR41], tmem[UR4], UPT ;  /* 0x0004284446007dea */ /* 0x0005e2000b800313 */
[----:B------:R2:W-:Y:S01]  /*16b0*/  UTCBAR [UR30], URZ ;  /* 0x000000ff1e0073e9 */ /* 0x0005e200080000ff */
[----:B------:R2:W3:Y:S01]  /*16c0*/  @!P0 SYNCS.PHASECHK.TRANS64.TRYWAIT P1, [UR17], R0 ;  /* 0x00000000ff0085a7 */ /* 0x0004e20008021111 */
[----:B------:R-:W-:Y:S02]  /*16d0*/  UIADD3 UR31, UPT, UPT, UR31, 0x1, URZ ;  /* 0x000000011f1f7890 */ /* 0x000fe4000fffe0ff */
[----:B------:R-:W-:Y:S02]  /*16e0*/  UPLOP3.LUT UP2, UPT, UPT, UPT, UPT, 0x80, 0x8 ;  /* 0x000000000008789c */ /* 0x000fe40003f4f070 */
[----:B------:R-:W-:Y:S09]  /*16f0*/  UISETP.NE.AND UP0, UPT, UR31, 0x20, UPT ;  /* 0x000000201f00788c */ /* 0x000ff2000bf05270 */
[----:B------:R-:W-:Y:S05]  /*1700*/  BRA.U UP0, `(.L_x_14) ;  /* 0xfffffffd000c7547 */ /* 0x000fea000b83ffff */
[----:B------:R-:W-:Y:S02]  /*1710*/  UIADD3 UR18, UPT, UPT, UR18, 0x40, URZ ;  /* 0x0000004012127890 */ /* 0x000fe4000fffe0ff */
[----:B------:R-:W-:-:S04]  /*1720*/  UIADD3 UR36, UPT, UPT, UR36, 0x1, URZ ;  /* 0x0000000124247890 */ /* 0x000fc8000fffe0ff */
[----:B------:R-:W-:-:S03]  /*1730*/  UISETP.NE.AND UP0, UPT, UR36, 0x2, UPT ;  /* 0x000000022400788c */ /* 0x000fc6000bf05270 */
[----:B------:R1:W-:Y:S01]  /*1740*/  UTCBAR [UR18], URZ ;  /* 0x000000ff120073e9 */ /* 0x0003e200080000ff */
[----:B------:R-:W-:Y:S02]  /*1750*/  USEL UR36, UR36, URZ, UP0 ;  /* 0x000000ff24247287 */ /* 0x000fe40008000000 */
[----:B------:R-:W-:Y:S02]  /*1760*/  USEL UR16, URZ, 0x1, UP0 ;  /* 0x00000001ff107887 */ /* 0x000fe40008000000 */
[----:B------:R-:W-:-:S04]  /*1770*/  UISETP.GE.AND UP0, UPT, UR28, 0x400, UPT ;  /* 0x000004001c00788c */ /* 0x000fc8000bf06270 */
[----:B------:R-:W-:-:S05]  /*1780*/  LOP3.LUT R5, R5, UR16, RZ, 0x3c, !PT ;  /* 0x0000001005057c12 */ /* 0x000fca000f8e3cff */
[----:B------:R-:W-:Y:S05]  /*1790*/  BRA.U !UP0, `(.L_x_15) ;  /* 0xfffffff908b87547 */ /* 0x000fea000b83ffff */
[----:B------:R-:W-:-:S06]  /*17a0*/  UIADD3 UR36, UPT, UPT, UR36, 0x1, URZ ;  /* 0x0000000124247890 */ /* 0x000fcc000fffe0ff */
[----:B------:R-:W-:Y:S02]  /*17b0*/  MOV R6, UR36 ;  /* 0x0000002400067c02 */ /* 0x000fe40008000f00 */
.L_x_10:
[----:B------:R-:W5:Y:S02]  /*17c0*/  S2R R3, SR_CgaCtaId ;  /* 0x0000000000037919 */ /* 0x000f640000008800 */
[----:B-12--5:R-:W-:-:S04]  /*17d0*/  LOP3.LUT R0, R3, 0x1, RZ, 0xc0, !PT ;  /* 0x0000000103007812 */ /* 0x026fc800078ec0ff */
[----:B------:R-:W-:-:S13]  /*17e0*/  ISETP.NE.U32.AND P0, PT, R0, 0x1, PT ;  /* 0x000000010000780c */ /* 0x000fda0003f05070 */
[----:B------:R-:W-:Y:S05]  /*17f0*/  @!P0 BRA `(.L_x_9) ;  /* 0x0000000000288947 */ /* 0x000fea0003800000 */
[C---:B------:R-:W-:Y:S02]  /*1800*/  ISETP.NE.AND P0, PT, R6.reuse, 0x2, PT ;  /* 0x000000020600780c */ /* 0x040fe40003f05270 */
[----:B------:R-:W-:Y:S02]  /*1810*/  MOV R0, 0x400 ;  /* 0x0000040000007802 */ /* 0x000fe40000000f00 */
[----:B------:R-:W-:Y:S02]  /*1820*/  SEL R4, RZ, 0x1, P0 ;  /* 0x00000001ff047807 */ /* 0x000fe40000000000 */
[----:B------:R-:W-:Y:S02]  /*1830*/  LEA R0, R3, R0, 0x18 ;  /* 0x0000000003007211 */ /* 0x000fe400078ec0ff */
[----:B------:R-:W-:Y:S02]  /*1840*/  SEL R3, R6, RZ, P0 ;  /* 0x000000ff06037207 */ /* 0x000fe40000000000 */
[----:B------:R-:W-:-:S03]  /*1850*/  LOP3.LUT R4, R5, R4, RZ, 0x3c, !PT ;  /* 0x0000000405047212 */ /* 0x000fc600078e3cff */
[----:B------:R-:W-:Y:S02]  /*1860*/  IMAD R0, R3, 0x8, R0 ;  /* 0x0000000803007824 */ /* 0x000fe400078e0200 */
[----:B------:R-:W-:-:S04]  /*1870*/  IMAD.U32 R4, R4, -0x80000000, RZ ;  /* 0x8000000004047824 */ /* 0x000fc800078e00ff */
[----:B------:R-:W1:Y:S02]  /*1880*/  SYNCS.PHASECHK.TRANS64.TRYWAIT P0, [R0+URZ+0x50], R4 ;  /* 0x00005004000075a7 */ /* 0x000e6400080011ff */
[----:B-1----:R-:W-:Y:S05]  /*1890*/  @!P0 BRA `(.L_x_16) ;  /* 0x0000002400748947 */ /* 0x002fea0003800000 */
.L_x_9:
[----:B------:R-:W-:-:S13]  /*18a0*/  ISETP.GT.AND P0, PT, R7, 0x3, PT ;  /* 0x000000030700780c */ /* 0x000fda0003f04270 */
[----:B------:R-:W-:Y:S05]  /*18b0*/  @P0 EXIT ;  /* 0x000000000000094d */ /* 0x000fea0003800000 */
[----:B------:R-:W-:Y:S05]  /*18c0*/  BRA.U !UP4, `(.L_x_17) ;  /* 0x000000010cb87547 */ /* 0x000fea000b800000 */
[----:B------:R-:W2:Y:S01]  /*18d0*/  S2UR UR6, SR_CgaCtaId ;  /* 0x00000000000679c3 */ /* 0x000ea20000008800 */
[----:B------:R-:W-:Y:S01]  /*18e0*/  NOP ;  /* 0x0000000000007918 */ /* 0x000fe20000000000 */
[----:B------:R-:W-:Y:S01]  /*18f0*/  UMOV UR4, 0x40 ;  /* 0x0000004000047882 */ /* 0x000fe20000000000 */
[----:B------:R-:W-:Y:S01]  /*1900*/  UMOV UR5, 0x400 ;  /* 0x0000040000057882 */ /* 0x000fe20000000000 */
[----:B--2---:R-:W-:Y:S02]  /*1910*/  ULEA UR4, UR6, UR4, 0x18 ;  /* 0x0000000406047291 */ /* 0x004fe4000f8ec0ff */
[----:B------:R-:W-:-:S07]  /*1920*/  ULEA UR5, UR6, UR5, 0x18 ;  /* 0x0000000506057291 */ /* 0x000fce000f8ec0ff */
[----:B-1----:R-:W1:Y:S02]  /*1930*/  LDS.U8 R0, [UR4] ;  /* 0x00000004ff007984 */ /* 0x002e640008000000 */
[----:B-1----:R-:W-:-:S13]  /*1940*/  ISETP.NE.AND P0, PT, R0, RZ, PT ;  /* 0x000000ff0000720c */ /* 0x002fda0003f05270 */
[----:B------:R-:W-:Y:S05]  /*1950*/  @P0 BRA `(.L_x_18) ;  /* 0x00000000007c0947 */ /* 0x000fea0003800000 */
[----:B------:R-:W-:-:S13]  /*1960*/  ELECT P0, URZ, PT ;  /* 0x0000000000ff782f */ /* 0x000fda0003800000 */
[----:B------:R-:W-:Y:S05]  /*1970*/  @!P0 BRA `(.L_x_19) ;  /* 0x0000000000848947 */ /* 0x000fea0003800000 */
[----:B------:R-:W-:Y:S01]  /*1980*/  UMOV UR4, 0x10 ;  /* 0x0000001000047882 */ /* 0x000fe20000000000 */
[----:B------:R-:W-:-:S04]  /*1990*/  IMAD.MOV.U32 R3, RZ, RZ, 0xffff ;  /* 0x0000ffffff037424 */ /* 0x000fc800078e00ff */
[----:B------:R-:W-:Y:S04]  /*19a0*/  DEPBAR.LE SB1, 0x36 ;  /* 0x00009d800000791a */ /* 0x000fe80000000000 */
[----:B------:R-:W1:Y:S02]  /*19b0*/  UTCATOMSWS.FIND_AND_SET.ALIGN UP0, UR4, UR4 ;  /* 0x00000004000475e3 */ /* 0x000e640008000800 */
[----:B-1----:R-:W-:Y:S01]  /*19c0*/  PLOP3.LUT P0, PT, PT, PT, UP0, 0x80, 0x8 ;  /* 0x000000000008781c */ /* 0x002fe20003f0f008 */
[----:B------:R-:W-:-:S03]  /*19d0*/  IMAD.U32 R4, RZ, RZ, UR4 ;  /* 0x00000004ff047e24 */ /* 0x000fc6000f8e00ff */
[----:B------:R-:W-:-:S04]  /*19e0*/  SEL R0, RZ, 0xffffffff, !P0 ;  /* 0xffffffffff007807 */ /* 0x000fc80004000000 */
[----:B------:R-:W-:Y:S01]  /*19f0*/  ISETP.NE.AND P0, PT, R0, RZ, PT ;  /* 0x000000ff0000720c */ /* 0x000fe20003f05270 */
[----:B------:R-:W-:-:S12]  /*1a00*/  IMAD.MOV.U32 R0, RZ, RZ, 0x1 ;  /* 0x00000001ff007424 */ /* 0x000fd800078e00ff */
[----:B------:R-:W-:Y:S05]  /*1a10*/  @P0 BRA `(.L_x_20) ;  /* 0x0000000000240947 */ /* 0x000fea0003800000 */
.L_x_21:
[----:B------:R-:W-:Y:S05]  /*1a20*/  NANOSLEEP 0x64 ;  /* 0x000000640000795d */ /* 0x000fea0003800000 */
[----:B------:R-:W-:-:S05]  /*1a30*/  UMOV UR4, 0x10 ;  /* 0x0000001000047882 */ /* 0x000fca0000000000 */
[----:B------:R-:W-:Y:S04]  /*1a40*/  DEPBAR.LE SB1, 0x36 ;  /* 0x00009d800000791a */ /* 0x000fe80000000000 */
[----:B------:R-:W1:Y:S02]  /*1a50*/  UTCATOMSWS.FIND_AND_SET.ALIGN UP0, UR4, UR4 ;  /* 0x00000004000475e3 */ /* 0x000e640008000800 */
[----:B-1----:R-:W-:-:S04]  /*1a60*/  PLOP3.LUT P0, PT, PT, PT, UP0, 0x80, 0x8 ;  /* 0x000000000008781c */ /* 0x002fc80003f0f008 */
[----:B------:R-:W-:-:S04]  /*1a70*/  SEL R4, RZ, 0xffffffff, !P0 ;  /* 0xffffffffff047807 */ /* 0x000fc80004000000 */
[----:B------:R-:W-:Y:S01]  /*1a80*/  ISETP.NE.AND P0, PT, R4, RZ, PT ;  /* 0x000000ff0400720c */ /* 0x000fe20003f05270 */
[----:B------:R-:W-:-:S12]  /*1a90*/  IMAD.U32 R4, RZ, RZ, UR4 ;  /* 0x00000004ff047e24 */ /* 0x000fd8000f8e00ff */
[----:B------:R-:W-:Y:S05]  /*1aa0*/  @!P0 BRA `(.L_x_21) ;  /* 0xfffffffc00dc8947 */ /* 0x000fea000383ffff */
.L_x_20:
[C---:B------:R-:W-:Y:S01]  /*1ab0*/  VIADD R5, R4.reuse, 0x10 ;  /* 0x0000001004057836 */ /* 0x040fe20000000000 */
[----:B------:R-:W-:Y:S01]  /*1ac0*/  UMOV UR4, 0x50 ;  /* 0x0000005000047882 */ /* 0x000fe20000000000 */
[----:B------:R-:W-:Y:S01]  /*1ad0*/  SHF.L.U32 R3, R3, R4, RZ ;  /* 0x0000000403037219 */ /* 0x000fe200000006ff */
[----:B------:R-:W-:Y:S01]  /*1ae0*/  ULEA UR4, UR6, UR4, 0x18 ;  /* 0x0000000406047291 */ /* 0x000fe2000f8ec0ff */
[----:B------:R-:W-:Y:S01]  /*1af0*/  IMAD.SHL.U32 R4, R4, 0x20, RZ ;  /* 0x0000002004047824 */ /* 0x000fe200078e00ff */
[----:B------:R-:W-:-:S04]  /*1b00*/  SHF.L.U32 R0, R0, R5, RZ ;  /* 0x0000000500007219 */ /* 0x000fc800000006ff */
[----:B------:R-:W-:-:S05]  /*1b10*/  LOP3.LUT R0, R0, R3, RZ, 0xfc, !PT ;  /* 0x0000000300007212 */ /* 0x000fca00078efcff */
[----:B------:R1:W-:Y:S04]  /*1b20*/  ATOMS.OR RZ, [UR4], R0 ;  /* 0x00000000ffff798c */ /* 0x0003e8000b000004 */
[----:B------:R1:W-:Y:S01]  /*1b30*/  STS [UR5+0x68], R4 ;  /* 0x00006804ff007988 */ /* 0x0003e20008000805 */
[----:B------:R-:W-:Y:S05]  /*1b40*/  BRA `(.L_x_19) ;  /* 0x0000000000107947 */ /* 0x000fea0003800000 */
.L_x_18:
[----:B------:R-:W-:Y:S02]  /*1b50*/  MOV R0, 0xffffffff ;  /* 0xffffffff00007802 */ /* 0x000fe40000000f00 */
[----:B------:R-:W-:-:S03]  /*1b60*/  MOV R4, 0x1b90 ;  /* 0x00001b9000047802 */ /* 0x000fc60000000f00 */
[----:B------:R1:W-:Y:S04]  /*1b70*/  STS [UR5+0x68], R0 ;  /* 0x00006800ff007988 */ /* 0x0003e80008000805 */
[----:B-1-34-:R-:W-:Y:S05]  /*1b80*/  CALL.REL.NOINC `($__internal_1_$__cuda_sm10x_tcgen05_guardrail_trap_phase_invalid_during_alloc) ;  /* 0x0000002000f87944 */ /* 0x01afea0003c00000 */
.L_x_19:
[----:B------:R-:W-:Y:S05]  /*1b90*/  WARPSYNC.ALL ;  /* 0x0000000000007948 */ /* 0x000fea0003800000 */
[----:B------:R-:W-:Y:S01]  /*1ba0*/  NOP ;  /* 0x0000000000007918 */ /* 0x000fe20000000000 */
.L_x_17:
[----:B------:R-:W2:Y:S08]  /*1bb0*/  S2UR UR7, SR_CgaCtaId ;  /* 0x00000000000779c3 */ /* 0x000eb00000008800 */
[----:B------:R-:W-:Y:S06]  /*1bc0*/  BAR.SYNC.DEFER_BLOCKING 0x2, 0xa0 ;  /* 0x0082800000007b1d */ /* 0x000fec0000010000 */
[----:B------:R-:W-:-:S02]  /*1bd0*/  UMOV UR4, 0x400 ;  /* 0x0000040000047882 */ /* 0x000fc40000000000 */
[----:B------:R-:W5:Y:S01]  /*1be0*/  S2UR UR18, SR_CTAID.Z ;  /* 0x00000000001279c3 */ /* 0x000f620000002700 */
[----:B--2---:R-:W-:Y:S02]  /*1bf0*/  ULEA UR7, UR7, UR4, 0x18 ;  /* 0x0000000407077291 */ /* 0x004fe4000f8ec0ff */
[----:B-----5:R-:W-:-:S07]  /*1c00*/  UISETP.GT.U32.AND UP0, UPT, UR18, 0x3ff, UPT ;  /* 0x000003ff1200788c */ /* 0x020fce000bf04070 */
[----:B-1----:R-:W1:Y:S02]  /*1c10*/  LDS R0, [UR7+0x68] ;  /* 0x00006807ff007984 */ /* 0x002e640008000800 */
[----:B-1----:R-:W-:Y:S01]  /*1c20*/  R2UR UR19, R0 ;  /* 0x00000000001372ca */ /* 0x002fe200000e0000 */
[----:B------:R-:W-:-:S14]  /*1c30*/  BRA.U UP0, `(.L_x_22) ;  /* 0x0000001d00387547 */ /* 0x000fdc000b800000 */
[----:B------:R-:W1:Y:S01]  /*1c40*/  LDCU.64 UR10, c[0x0][0x6c0] ;  /* 0x0000d800ff0a77ac */ /* 0x000e620008000a00 */
[----:B------:R-:W-:Y:S01]  /*1c50*/  SHF.R.U32.HI R0, RZ, 0x5, R2 ;  /* 0x00000005ff007819 */ /* 0x000fe20000011602 */
[----:B------:R-:W-:Y:S01]  /*1c60*/  IMAD.SHL.U32 R3, R2, 0x40, RZ ;  /* 0x0000004002037824 */ /* 0x000fe200078e00ff */
[----:B------:R-:W2:Y:S01]  /*1c70*/  S2UR UR12, SR_CgaCtaId ;  /* 0x00000000000c79c3 */ /* 0x000ea20000008800 */
[----:B------:R-:W5:Y:S01]  /*1c80*/  LDCU UR8, c[0x0][0x6d0] ;  /* 0x0000da00ff0877ac */ /* 0x000f620008000800 */
[----:B------:R-:W-:Y:S01]  /*1c90*/  R2UR UR16, R0 ;  /* 0x00000000001072ca */ /* 0x000fe200000e0000 */
[----:B------:R-:W-:Y:S01]  /*1ca0*/  IMAD.SHL.U32 R5, R2, 0x80, RZ ;  /* 0x0000008002057824 */ /* 0x000fe200078e00ff */
[----:B------:R-:W-:Y:S01]  /*1cb0*/  LOP3.LUT R3, R3, 0x7c0, RZ, 0xc0, !PT ;  /* 0x000007c003037812 */ /* 0x000fe200078ec0ff */
[----:B------:R-:W4:Y:S03]  /*1cc0*/  LDCU.64 UR24, c[0x0][0x348] ;  /* 0x00006900ff1877ac */ /* 0x000f260008000a00 */
[----:B------:R-:W-:Y:S01]  /*1cd0*/  LOP3.LUT R5, R5, 0xf80, RZ, 0xc0, !PT ;  /* 0x00000f8005057812 */ /* 0x000fe200078ec0ff */
[----:B------:R-:W-:Y:S01]  /*1ce0*/  UMOV UR17, 0x400 ;  /* 0x0000040000117882 */ /* 0x000fe20000000000 */
[----:B------:R-:W-:Y:S01]  /*1cf0*/  UMOV UR26, 0x400 ;  /* 0x00000400001a7882 */ /* 0x000fe20000000000 */
[----:B------:R-:W-:Y:S01]  /*1d00*/  UMOV UR20, 0x400 ;  /* 0x0000040000147882 */ /* 0x000fe20000000000 */
[----:B-1----:R-:W-:-:S03]  /*1d10*/  UIMAD.WIDE.U32 UR4, UR18, UR11, URZ ;  /* 0x0000000b120472a5 */ /* 0x002fc6000f8e00ff */
[----:B------:R-:W-:Y:S01]  /*1d20*/  IMAD.U32 R82, RZ, RZ, UR16 ;  /* 0x00000010ff527e24 */ /* 0x000fe2000f8e00ff */
[----:B------:R-:W1:Y:S03]  /*1d30*/  LDCU UR11, c[0x0][0x374] ;  /* 0x00006e80ff0b77ac */ /* 0x000e660008000800 */
[C---:B------:R-:W-:Y:S01]  /*1d40*/  IMAD R3, R82.reuse, 0x800, R3 ;  /* 0x0000080052037824 */ /* 0x040fe200078e0203 */
[----:B------:R-:W-:Y:S01]  /*1d50*/  UIADD3 UR4, UPT, UPT, UR18, -UR5, URZ ;  /* 0x8000000512047290 */ /* 0x000fe2000fffe0ff */
[----:B------:R-:W-:Y:S01]  /*1d60*/  IMAD R82, R82, 0x1000, R5 ;  /* 0x0000100052527824 */ /* 0x000fe200078e0205 */
[----:B------:R-:W-:Y:S01]  /*1d70*/  ULEA UR16, UR16, UR19, 0x15 ;  /* 0x0000001310107291 */ /* 0x000fe2000f8ea8ff */
[----:B------:R-:W-:Y:S01]  /*1d80*/  VIADD R3, R3, UR7 ;  /* 0x0000000703037c36 */ /* 0x000fe20008000000 */
[----:B------:R-:W-:Y:S01]  /*1d90*/  USHF.R.U32.HI UR4, URZ, UR23, UR4 ;  /* 0x00000017ff047299 */ /* 0x000fe20008011604 */
[----:B------:R-:W-:Y:S01]  /*1da0*/  VIADD R82, R82, UR7 ;  /* 0x0000000752527c36 */ /* 0x000fe20008000000 */
[----:B--2---:R-:W-:Y:S01]  /*1db0*/  ULEA UR7, UR12, UR20, 0x18 ;  /* 0x000000140c077291 */ /* 0x004fe2000f8ec0ff */
[C---:B------:R-:W-:Y:S01]  /*1dc0*/  VIADD R0, R3.reuse, 0x410 ;  /* 0x0000041003007836 */ /* 0x040fe20000000000 */
[----:B------:R-:W-:Y:S01]  /*1dd0*/  UIADD3 UR4, UPT, UPT, UR5, UR4, URZ ;  /* 0x0000000405047290 */ /* 0x000fe2000fffe0ff */
[C---:B------:R-:W-:Y:S01]  /*1de0*/  VIADD R5, R3.reuse, 0x420 ;  /* 0x0000042003057836 */ /* 0x040fe20000000000 */
[----:B------:R-:W-:Y:S01]  /*1df0*/  UMOV UR12, URZ ;  /* 0x000000ff000c7c82 */ /* 0x000fe20008000000 */
[C---:B------:R-:W-:Y:S01]  /*1e00*/  VIADD R2, R3.reuse, 0x430 ;  /* 0x0000043003027836 */ /* 0x040fe20000000000 */
[----:B------:R-:W-:Y:S01]  /*1e10*/  USHF.R.U32.HI UR4, URZ, UR22, UR4 ;  /* 0x00000016ff047299 */ /* 0x000fe20008011604 */
[----:B------:R-:W-:Y:S01]  /*1e20*/  SHF.R.U32.HI R79, RZ, 0x3, R0 ;  /* 0x00000003ff4f7819 */ /* 0x000fe20000011600 */
[----:B------:R-:W-:Y:S01]  /*1e30*/  VIADD R3, R3, 0x400 ;  /* 0x0000040003037836 */ /* 0x000fe20000000000 */
[----:B------:R-:W-:Y:S01]  /*1e40*/  SHF.R.U32.HI R80, RZ, 0x3, R5 ;  /* 0x00000003ff507819 */ /* 0x000fe20000011605 */
[----:B------:R-:W-:Y:S01]  /*1e50*/  UIADD3 UR4, UPT, UPT, -UR4, URZ, URZ ;  /* 0x000000ff04047290 */ /* 0x000fe2000fffe1ff */
[----:B------:R-:W-:Y:S01]  /*1e60*/  LOP3.LUT R79, R0, 0x30, R79, 0x78, !PT ;  /* 0x00000030004f7812 */ /* 0x000fe200078e784f */
[C---:B------:R-:W-:Y:S01]  /*1e70*/  VIADD R0, R82.reuse, 0x4430 ;  /* 0x0000443052007836 */ /* 0x040fe20000000000 */
[----:B------:R-:W-:Y:S01]  /*1e80*/  LOP3.LUT R80, R5, 0x30, R80, 0x78, !PT ;  /* 0x0000003005507812 */ /* 0x000fe200078e7850 */
[----:B------:R-:W-:Y:S01]  /*1e90*/  UIMAD UR10, UR10, UR4, UR18 ;  /* 0x000000040a0a72a4 */ /* 0x000fe2000f8e0212 */
[----:B------:R-:W-:Y:S01]  /*1ea0*/  VIADD R5, R82, 0x4420 ;  /* 0x0000442052057836 */ /* 0x000fe20000000000 */
[----:B------:R-:W-:-:S02]  /*1eb0*/  SHF.R.U32.HI R78, RZ, 0x3, R3 ;  /* 0x00000003ff4e7819 */ /* 0x000fc40000011603 */
[----:B-----5:R-:W-:Y:S01]  /*1ec0*/  UIMAD.WIDE.U32 UR8, UR10, UR8, URZ ;  /* 0x000000080a0872a5 */ /* 0x020fe2000f8e00ff */
[----:B------:R-:W-:Y:S02]  /*1ed0*/  SHF.R.U32.HI R77, RZ, 0x3, R0 ;  /* 0x00000003ff4d7819 */ /* 0x000fe40000011600 */
[----:B------:R-:W2:Y:S01]  /*1ee0*/  LDCU.64 UR4, c[0x0][0x6d8] ;  /* 0x0000db00ff0477ac */ /* 0x000ea20008000a00 */
[----:B------:R-:W-:Y:S02]  /*1ef0*/  LOP3.LUT R78, R3, 0x30, R78, 0x78, !PT ;  /* 0x00000030034e7812 */ /* 0x000fe400078e784e */
[----:B------:R-:W-:Y:S01]  /*1f00*/  LOP3.LUT R77, R0, 0x70, R77, 0x78, !PT ;  /* 0x00000070004d7812 */ /* 0x000fe200078e784d */
[----:B------:R-:W-:Y:S01]  /*1f10*/  UIADD3 UR6, UPT, UPT, UR10, -UR9, URZ ;  /* 0x800000090a067290 */ /* 0x000fe2000fffe0ff */
[C---:B------:R-:W-:Y:S01]  /*1f20*/  VIADD R0, R82.reuse, 0x4410 ;  /* 0x0000441052007836 */ /* 0x040fe20000000000 */
[----:B------:R-:W-:Y:S01]  /*1f30*/  SHF.R.U32.HI R81, RZ, 0x3, R2 ;  /* 0x00000003ff517819 */ /* 0x000fe20000011602 */
[----:B------:R-:W-:Y:S01]  /*1f40*/  VIADD R82, R82, 0x4400 ;  /* 0x0000440052527836 */ /* 0x000fe20000000000 */
[----:B------:R-:W-:Y:S01]  /*1f50*/  USHF.R.U32.HI UR6, URZ, UR21, UR6 ;  /* 0x00000015ff067299 */ /* 0x000fe20008011606 */
[----:B------:R-:W-:-:S02]  /*1f60*/  SHF.R.U32.HI R76, RZ, 0x3, R5 ;  /* 0x00000003ff4c7819 */ /* 0x000fc40000011605 */
[----:B------:R-:W-:Y:S01]  /*1f70*/  SHF.R.U32.HI R75, RZ, 0x3, R0 ;  /* 0x00000003ff4b7819 */ /* 0x000fe20000011600 */
[----:B------:R-:W-:Y:S01]  /*1f80*/  UIADD3 UR6, UPT, UPT, UR9, UR6, URZ ;  /* 0x0000000609067290 */ /* 0x000fe2000fffe0ff */
[----:B------:R-:W-:Y:S02]  /*1f90*/  SHF.R.U32.HI R3, RZ, 0x3, R82 ;  /* 0x00000003ff037819 */ /* 0x000fe40000011652 */
[----:B------:R-:W-:Y:S01]  /*1fa0*/  LOP3.LUT R75, R0, 0x70, R75, 0x78, !PT ;  /* 0x00000070004b7812 */ /* 0x000fe200078e784b */
[----:B------:R-:W-:Y:S01]  /*1fb0*/  USHF.R.U32.HI UR6, URZ, UR15, UR6 ;  /* 0x0000000fff067299 */ /* 0x000fe20008011606 */
[----:B------:R-:W-:Y:S01]  /*1fc0*/  LOP3.LUT R81, R2, 0x30, R81, 0x78, !PT ;  /* 0x0000003002517812 */ /* 0x000fe200078e7851 */
[----:B------:R-:W-:Y:S01]  /*1fd0*/  IMAD.MOV.U32 R0, RZ, RZ, RZ ;  /* 0x000000ffff007224 */ /* 0x000fe200078e00ff */
[----:B------:R-:W-:Y:S01]  /*1fe0*/  LOP3.LUT R76, R5, 0x70, R76, 0x78, !PT ;  /* 0x00000070054c7812 */ /* 0x000fe200078e784c */
[----:B--2---:R-:W-:Y:S01]  /*1ff0*/  UIMAD.WIDE.U32 UR8, UR6, UR5, URZ ;  /* 0x00000005060872a5 */ /* 0x004fe2000f8e00ff */
[----:B------:R-:W-:-:S03]  /*2000*/  LOP3.LUT R74, R82, 0x70, R3, 0x78, !PT ;  /* 0x00000070524a7812 */ /* 0x000fc600078e7803 */
[----:B------:R-:W-:-:S04]  /*2010*/  UIADD3 UR5, UPT, UPT, UR6, -UR9, URZ ;  /* 0x8000000906057290 */ /* 0x000fc8000fffe0ff */
[----:B------:R-:W-:-:S03]  /*2020*/  USHF.R.U32.HI UR5, URZ, UR14, UR5 ;  /* 0x0000000eff057299 */ /* 0x000fc60008011605 */
[----:B------:R-:W2:Y:S01]  /*2030*/  S2UR UR8, SR_CgaCtaId ;  /* 0x00000000000879c3 */ /* 0x000ea20000008800 */
[----:B------:R-:W-:-:S04]  /*2040*/  UIADD3 UR5, UPT, UPT, UR9, UR5, URZ ;  /* 0x0000000509057290 */ /* 0x000fc8000fffe0ff */
[----:B------:R-:W-:-:S03]  /*2050*/  USHF.R.U32.HI UR29, URZ, UR13, UR5 ;  /* 0x0000000dff1d7299 */ /* 0x000fc60008011605 */
[----:B------:R-:W5:Y:S01]  /*2060*/  S2UR UR9, SR_CgaCtaId ;  /* 0x00000000000979c3 */ /* 0x000f620000008800 */
[----:B------:R-:W-:-:S03]  /*2070*/  UIADD3 UR29, UPT, UPT, -UR29, URZ, URZ ;  /* 0x000000ff1d1d7290 */ /* 0x000fc6000fffe1ff */
[----:B------:R-:W1:Y:S01]  /*2080*/  LDCU UR5, c[0x0][0x370] ;  /* 0x00006e00ff0577ac */ /* 0x000e620008000800 */
[----:B------:R-:W-:Y:S01]  /*2090*/  UIMAD UR29, UR4, UR29, UR6 ;  /* 0x0000001d041d72a4 */ /* 0x000fe2000f8e0206 */
[----:B------:R-:W3:Y:S01]  /*20a0*/  LDCU UR4, c[0x0][0x6cc] ;  /* 0x0000d980ff0477ac */ /* 0x000ee20008000800 */
[----:B------:R-:W-:Y:S02]  /*20b0*/  UIADD3 UR6, UPT, UPT, -UR6, URZ, URZ ;  /* 0x000000ff06067290 */ /* 0x000fe4000fffe1ff */
[----:B--2---:R-:W-:Y:S02]  /*20c0*/  ULEA UR8, UR8, UR26, 0x18 ;  /* 0x0000001a08087291 */ /* 0x004fe4000f8ec0ff */
[----:B----4-:R-:W-:Y:S02]  /*20d0*/  UIADD3 UR26, UP1, UPT, UR24, 0x2c0, URZ ;  /* 0x000002c0181a7890 */ /* 0x010fe4000ff3e0ff */
[----:B------:R-:W-:Y:S02]  /*20e0*/  UIADD3 UR24, UP0, UPT, UR24, 0x240, URZ ;  /* 0x0000024018187890 */ /* 0x000fe4000ff1e0ff */
[----:B-1----:R-:W-:-:S02]  /*20f0*/  UIMAD UR5, UR11, UR5, URZ ;  /* 0x000000050b0572a4 */ /* 0x002fc4000f8e02ff */
[----:B-----5:R-:W-:Y:S01]  /*2100*/  ULEA UR9, UR9, UR17, 0x18 ;  /* 0x0000001109097291 */ /* 0x020fe2000f8ec0ff */
[----:B------:R-:W1:Y:S01]  /*2110*/  LDCU UR17, c[0x0][0x378] ;  /* 0x00006f00ff1177ac */ /* 0x000e620008000800 */
[----:B------:R-:W-:Y:S02]  /*2120*/  UIADD3.X UR27, UPT, UPT, URZ, UR25, URZ, UP1, !UPT ;  /* 0x00000019ff1b7290 */ /* 0x000fe40008ffe4ff */
[----:B------:R-:W-:Y:S02]  /*2130*/  UIADD3.X UR25, UPT, UPT, URZ, UR25, URZ, UP0, !UPT ;  /* 0x00000019ff197290 */ /* 0x000fe400087fe4ff */
[----:B---3--:R-:W-:Y:S01]  /*2140*/  UIMAD UR6, UR4, UR6, UR10 ;  /* 0x00000006040672a4 */ /* 0x008fe2000f8e020a */
[----:B------:R-:W-:Y:S01]  /*2150*/  UMOV UR11, URZ ;  /* 0x000000ff000b7c82 */ /* 0x000fe20008000000 */
[----:B-1----:R-:W-:-:S12]  /*2160*/  UIMAD UR17, UR5, UR17, URZ ;  /* 0x00000011051172a4 */ /* 0x002fd8000f8e02ff */
.L_x_27:
[----:B------:R-:W-:Y:S01]  /*2170*/  ULEA UR10, UR11, UR9, 0x3 ;  /* 0x000000090b0a7291 */ /* 0x000fe2000f8e18ff */
[----:B------:R-:W-:Y:S01]  /*2180*/  SHF.L.U32 R4, R0, 0x1f, RZ ;  /* 0x0000001f00047819 */ /* 0x000fe200000006ff */
[----:B------:R-:W1:Y:S01]  /*2190*/  LDCU UR28, c[0x0][0x6e4] ;  /* 0x0000dc80ff1c77ac */ /* 0x000e620008000800 */
[----:B------:R-:W-:Y:S02]  /*21a0*/  ULEA UR20, UR11, UR16, 0x7 ;  /* 0x000000100b147291 */ /* 0x000fe4000f8e38ff */
[----:B------:R-:W-:-:S04]  /*21b0*/  USHF.L.U32 UR6, UR6, 0x7, URZ ;  /* 0x0000000706067899 */ /* 0x000fc800080006ff */
[----:B------:R-:W2:Y:S01]  /*21c0*/  SYNCS.PHASECHK.TRANS64.TRYWAIT P0, [UR10+0x40], R4 ;  /* 0x00004004ff0075a7 */ /* 0x000ea2000800110a */
[----:B------:R-:W-:Y:S01]  /*21d0*/  UPLOP3.LUT UP1, UPT, UPT, UPT, UPT, 0x80, 0x8 ;  /* 0x000000000008789c */ /* 0x000fe20003f2f070 */
[----:B-12---:R-:W-:Y:S10]  /*21e0*/  @!P0 BRA `(.L_x_23) ;  /* 0x0000001c00388947 */ /* 0x006ff40003800000 */
.L_x_41:
[----:B------:R-:W-:-:S05]  /*21f0*/  UMOV UR31, URZ ;  /* 0x000000ff001f7c82 */ /* 0x000fca0008000000 */
.L_x_26:
[----:B------:R-:W-:Y:S02]  /*2200*/  USHF.L.U32 UR5, UR31, 0x5, URZ ;  /* 0x000000051f057899 */ /* 0x000fe400080006ff */
[----:B------:R-:W-:Y:S02]  /*2210*/  USHF.R.U32.HI UR30, URZ, 0x1, UR31 ;  /* 0x00000001ff1e7899 */ /* 0x000fe4000801161f */
[----:B------:R-:W-:Y:S02]  /*2220*/  UIADD3 UR4, UPT, UPT, UR20, UR5, URZ ;  /* 0x0000000514047290 */ /* 0x000fe4000fffe0ff */
[----:B------:R-:W-:-:S07]  /*2230*/  ULEA UR30, UR12, UR30, 0x2 ;  /* 0x0000001e0c1e7291 */ /* 0x000fce000f8e10ff */
[----:B-1----:R-:W2:Y:S01]  /*2240*/  LDTM.x32 R36, tmem[UR4] ;  /* 0x00000004002479ee */ /* 0x002ea200082c0000 */
[----:B-1----:R-:W1:Y:S01]  /*2250*/  LDTM.x32 R4, tmem[UR4+0x20] ;  /* 0x00002004000479ee */ /* 0x002e6200082c0000 */
[----:B------:R-:W-:-:S04]  /*2260*/  USHF.R.S32.HI UR4, URZ, 0x1f, UR30 ;  /* 0x0000001fff047899 */ /* 0x000fc8000801141e */
[----:B------:R-:W-:-:S04]  /*2270*/  ULEA.HI UR4, UR4, UR30, URZ, 0x2 ;  /* 0x0000001e04047291 */ /* 0x000fc8000f8f10ff */
[----:B------:R-:W-:-:S04]  /*2280*/  ULOP3.LUT UR4, UR4, 0x3fffc, URZ, 0xc0, !UPT ;  /* 0x0003fffc04047892 */ /* 0x000fc8000f8ec0ff */
[----:B------:R-:W-:-:S06]  /*2290*/  UIADD3 UR4, UPT, UPT, UR30, -UR4, URZ ;  /* 0x800000041e047290 */ /* 0x000fcc000fffe0ff */
[----:B------:R-:W-:Y:S01]  /*22a0*/  MOV R83, UR4 ;  /* 0x0000000400537c02 */ /* 0x000fe20008000f00 */
[----:B------:R-:W-:Y:S01]  /*22b0*/  ULEA.HI UR4, UR30, UR30, URZ, 0x1 ;  /* 0x0000001e1e047291 */ /* 0x000fe2000f8f08ff */
[----:B--2---:R-:W-:Y:S01]  /*22c0*/  FMUL R69, R37, UR28 ;  /* 0x0000001c25457c20 */ /* 0x004fe20008400000 */
[----:B-1----:R-:W-:Y:S01]  /*22d0*/  FMUL R3, R5, UR28 ;  /* 0x0000001c05037c20 */ /* 0x002fe20008400000 */
[----:B------:R-:W-:Y:S01]  /*22e0*/  FMUL R2, R4, UR28 ;  /* 0x0000001c04027c20 */ /* 0x000fe20008400000 */
[----:B------:R-:W-:Y:S01]  /*22f0*/  FMUL R68, R36, UR28 ;  /* 0x0000001c24447c20 */ /* 0x000fe20008400000 */
[----:B------:R-:W-:Y:S01]  /*2300*/  FMUL R71, R39, UR28 ;  /* 0x0000001c27477c20 */ /* 0x000fe20008400000 */
[----:B------:R-:W-:Y:S01]  /*2310*/  FMUL R70, R38, UR28 ;  /* 0x0000001c26467c20 */ /* 0x000fe20008400000 */
[----:B------:R-:W-:Y:S01]  /*2320*/  FMUL R41, R41, UR28 ;  /* 0x0000001c29297c20 */ /* 0x000fe20008400000 */
[----:B------:R-:W-:Y:S01]  /*2330*/  FMUL R40, R40, UR28 ;  /* 0x0000001c28287c20 */ /* 0x000fe20008400000 */
[----:B------:R-:W-:Y:S01]  /*2340*/  FMUL R43, R43, UR28 ;  /* 0x0000001c2b2b7c20 */ /* 0x000fe20008400000 */
[----:B------:R-:W-:Y:S01]  /*2350*/  FMUL R42, R42, UR28 ;  /* 0x0000001c2a2a7c20 */ /* 0x000fe20008400000 */
[----:B------:R-:W-:Y:S01]  /*2360*/  FMUL2 R4, R2.F32x2.HI_LO, -1.4426950216293334961 ;  /* 0xbfb8aa3b0204784a */ /* 0x000fe20001000000 */
[----:B------:R-:W-:Y:S01]  /*2370*/  F2FP.BF16.F32.PACK_AB R37, R71, R70 ;  /* 0x000000464725723e */ /* 0x000fe200000010ff */
        /* <DEDUP_REMOVED lines=10> */
[----:B------:R1:W-:Y:S01]  /*2420*/  MUFU.EX2 R91, R4 ;  /* 0x00000004005b7308 */ /* 0x0003e20000000800 */
[----:B------:R-:W-:Y:S01]  /*2430*/  F2FP.BF16.F32.PACK_AB R39, R43, R42 ;  /* 0x0000002a2b27723e */ /* 0x000fe200000010ff */
[----:B------:R-:W-:Y:S01]  /*2440*/  FMUL R53, R53, UR28 ;  /* 0x0000001c35357c20 */ /* 0x000fe20008400000 */
[----:B------:R-:W-:Y:S01]  /*2450*/  F2FP.BF16.F32.PACK_AB R38, R41, R40 ;  /* 0x000000282926723e */ /* 0x000fe200000010ff */
[----:B------:R-:W-:Y:S01]  /*2460*/  FMUL2 R84, R72.F32x2.HI_LO, -1.4426950216293334961 ;  /* 0xbfb8aa3b4854784a */ /* 0x000fe20001000000 */
[----:B------:R-:W-:Y:S01]  /*2470*/  F2FP.BF16.F32.PACK_AB R36, R69, R68 ;  /* 0x000000444524723e */ /* 0x000fe200000010ff */
[----:B------:R-:W-:Y:S01]  /*2480*/  FMUL R52, R52, UR28 ;  /* 0x0000001c34347c20 */ /* 0x000fe20008400000 */
[----:B------:R-:W-:Y:S01]  /*2490*/  LEA R86, R83, R74, 0xe ;  /* 0x0000004a53567211 */ /* 0x000fe200078e70ff */
[----:B------:R2:W3:Y:S01]  /*24a0*/  MUFU.EX2 R90, R5 ;  /* 0x00000005005a7308 */ /* 0x0004e20000000800 */
[----:B------:R-:W-:Y:S01]  /*24b0*/  F2FP.BF16.F32.PACK_AB R7, R51, R50 ;  /* 0x000000323307723e */ /* 0x000fe200000010ff */
[----:B------:R-:W-:Y:S01]  /*24c0*/  FMUL R55, R55, UR28 ;  /* 0x0000001c37377c20 */ /* 0x000fe20008400000 */
[----:B------:R-:W-:Y:S01]  /*24d0*/  F2FP.BF16.F32.PACK_AB R6, R49, R48 ;  /* 0x000000303106723e */ /* 0x000fe200000010ff */
[----:B------:R-:W-:Y:S01]  /*24e0*/  FMUL R54, R54, UR28 ;  /* 0x0000001c36367c20 */ /* 0x000fe20008400000 */
[----:B------:R-:W-:Y:S01]  /*24f0*/  LEA R87, R83, R75, 0xe ;  /* 0x0000004b53577211 */ /* 0x000fe200078e70ff */
[----:B------:R-:W-:Y:S01]  /*2500*/  FMUL R57, R57, UR28 ;  /* 0x0000001c39397c20 */ /* 0x000fe20008400000 */
[----:B------:R-:W-:Y:S01]  /*2510*/  FMUL R56, R56, UR28 ;  /* 0x0000001c38387c20 */ /* 0x000fe20008400000 */
[----:B------:R-:W-:Y:S01]  /*2520*/  FMUL R59, R59, UR28 ;  /* 0x0000001c3b3b7c20 */ /* 0x000fe20008400000 */
[----:B-1----:R-:W-:Y:S01]  /*2530*/  F2FP.BF16.F32.PACK_AB R4, R45, R44 ;  /* 0x0000002c2d04723e */ /* 0x002fe200000010ff */
[----:B------:R-:W-:Y:S01]  /*2540*/  FMUL R58, R58, UR28 ;  /* 0x0000001c3a3a7c20 */ /* 0x000fe20008400000 */
[----:B------:R1:W-:Y:S01]  /*2550*/  STS.128 [R86], R36 ;  /* 0x0000002456007388 */ /* 0x0003e20000000c00 */
[----:B------:R-:W-:Y:S01]  /*2560*/  MUFU.EX2 R93, R84 ;  /* 0x00000054005d7308 */ /* 0x000fe20000000800 */
[----:B------:R-:W-:Y:S01]  /*2570*/  FMUL R61, R61, UR28 ;  /* 0x0000001c3d3d7c20 */ /* 0x000fe20008400000 */
[----:B------:R-:W-:Y:S01]  /*2580*/  FMUL R63, R63, UR28 ;  /* 0x0000001c3f3f7c20 */ /* 0x000fe20008400000 */
[----:B------:R-:W-:Y:S01]  /*2590*/  FMUL R62, R62, UR28 ;  /* 0x0000001c3e3e7c20 */ /* 0x000fe20008400000 */
[----:B------:R-:W-:Y:S01]  /*25a0*/  FMUL R65, R65, UR28 ;  /* 0x0000001c41417c20 */ /* 0x000fe20008400000 */
[----:B--2---:R-:W-:Y:S01]  /*25b0*/  F2FP.BF16.F32.PACK_AB R5, R47, R46 ;  /* 0x0000002e2f05723e */ /* 0x004fe200000010ff */
[----:B------:R-:W-:Y:S01]  /*25c0*/  FMUL R67, R67, UR28 ;  /* 0x0000001c43437c20 */ /* 0x000fe20008400000 */
[----:B------:R-:W-:Y:S01]  /*25d0*/  FMUL R66, R66, UR28 ;  /* 0x0000001c42427c20 */ /* 0x000fe20008400000 */
[----:B------:R2:W-:Y:S01]  /*25e0*/  MUFU.EX2 R96, R85 ;  /* 0x0000005500607308 */ /* 0x0005e20000000800 */
[----:B------:R-:W-:Y:S01]  /*25f0*/  FMUL R64, R64, UR28 ;  /* 0x0000001c40407c20 */ /* 0x000fe20008400000 */
[----:B------:R4:W-:Y:S01]  /*2600*/  STS.128 [R87], R4 ;  /* 0x0000000457007388 */ /* 0x0009e20000000c00 */
[----:B------:R-:W-:Y:S01]  /*2610*/  FMUL R60, R60, UR28 ;  /* 0x0000001c3c3c7c20 */ /* 0x000fe20008400000 */
[----:B------:R-:W-:Y:S01]  /*2620*/  FMUL R9, R9, UR28 ;  /* 0x0000001c09097c20 */ /* 0x000fe20008400000 */
[----:B------:R-:W-:Y:S01]  /*2630*/  FMUL R8, R8, UR28 ;  /* 0x0000001c08087c20 */ /* 0x000fe20008400000 */
[----:B------:R-:W-:Y:S01]  /*2640*/  LEA R92, R83, R77, 0xe ;  /* 0x0000004d535c7211 */ /* 0x000fe200078e70ff */
[----:B------:R-:W-:Y:S01]  /*2650*/  FMUL R11, R11, UR28 ;  /* 0x0000001c0b0b7c20 */ /* 0x000fe20008400000 */
[----:B------:R-:W-:Y:S01]  /*2660*/  FMUL R10, R10, UR28 ;  /* 0x0000001c0a0a7c20 */ /* 0x000fe20008400000 */
[----:B------:R-:W-:Y:S01]  /*2670*/  FMUL R19, R19, UR28 ;  /* 0x0000001c13137c20 */ /* 0x000fe20008400000 */
[----:B------:R-:W-:Y:S01]  /*2680*/  FMUL R18, R18, UR28 ;  /* 0x0000001c12127c20 */ /* 0x000fe20008400000 */
[----:B------:R-:W-:Y:S01]  /*2690*/  FMUL R23, R23, UR28 ;  /* 0x0000001c17177c20 */ /* 0x000fe20008400000 */
[----:B------:R-:W-:Y:S01]  /*26a0*/  FMUL2 R88, R10.F32x2.HI_LO, -1.4426950216293334961 ;  /* 0xbfb8aa3b0a58784a */ /* 0x000fe20001000000 */
[----:B------:R-:W-:Y:S01]  /*26b0*/  ULOP3.LUT UR4, UR4, 0xfffffffe, URZ, 0xc0, !UPT ;  /* 0xfffffffe04047892 */ /* 0x000fe2000f8ec0ff */
[----:B------:R-:W-:Y:S01]  /*26c0*/  FMUL R22, R22, UR28 ;  /* 0x0000001c16167c20 */ /* 0x000fe20008400000 */
[----:B---3--:R-:W-:Y:S01]  /*26d0*/  FADD R90, R90, 1 ;  /* 0x3f8000005a5a7421 */ /* 0x008fe20000000000 */
[----:B------:R-:W3:Y:S01]  /*26e0*/  MUFU.EX2 R98, R89 ;  /* 0x0000005900627308 */ /* 0x000ee20000000800 */
[----:B--2---:R-:W-:Y:S01]  /*26f0*/  FMUL2 R84, R8.F32x2.HI_LO, -1.4426950216293334961 ;  /* 0xbfb8aa3b0854784a */ /* 0x004fe20001000000 */
[----:B------:R-:W-:Y:S01]  /*2700*/  UIADD3 UR30, UPT, UPT, UR30, -UR4, URZ ;  /* 0x800000041e1e7290 */ /* 0x000fe2000fffe0ff */
[----:B------:R-:W-:Y:S01]  /*2710*/  FMUL R21, R21, UR28 ;  /* 0x0000001c15157c20 */ /* 0x000fe20008400000 */
[----:B------:R-:W-:Y:S01]  /*2720*/  FMUL R20, R20, UR28 ;  /* 0x0000001c14147c20 */ /* 0x000fe20008400000 */
[----:B------:R-:W-:Y:S01]  /*2730*/  FMUL R33, R33, UR28 ;  /* 0x0000001c21217c20 */ /* 0x000fe20008400000 */
[----:B-1----:R-:W-:Y:S01]  /*2740*/  LEA R86, R83, R76, 0xe ;  /* 0x0000004c53567211 */ /* 0x002fe200078e70ff */
[----:B------:R-:W-:Y:S01]  /*2750*/  FMUL R32, R32, UR28 ;  /* 0x0000001c20207c20 */ /* 0x000fe20008400000 */
[----:B------:R-:W-:Y:S01]  /*2760*/  F2FP.BF16.F32.PACK_AB R39, R67, R66 ;  /* 0x000000424327723e */ /* 0x000fe200000010ff */
[----:B------:R-:W-:Y:S01]  /*2770*/  MUFU.EX2 R84, R84 ;  /* 0x0000005400547308 */ /* 0x000fe20000000800 */
[----:B------:R-:W-:Y:S01]  /*2780*/  F2FP.BF16.F32.PACK_AB R38, R65, R64 ;  /* 0x000000404126723e */ /* 0x000fe200000010ff */
[----:B------:R-:W-:Y:S01]  /*2790*/  FMUL R29, R29, UR28 ;  /* 0x0000001c1d1d7c20 */ /* 0x000fe20008400000 */
[----:B------:R-:W-:Y:S01]  /*27a0*/  F2FP.BF16.F32.PACK_AB R37, R63, R62 ;  /* 0x0000003e3f25723e */ /* 0x000fe200000010ff */
[----:B------:R-:W-:Y:S01]  /*27b0*/  FMUL R28, R28, UR28 ;  /* 0x0000001c1c1c7c20 */ /* 0x000fe20008400000 */
[----:B------:R-:W-:Y:S01]  /*27c0*/  F2FP.BF16.F32.PACK_AB R36, R61, R60 ;  /* 0x0000003c3d24723e */ /* 0x000fe200000010ff */
[----:B------:R-:W-:Y:S01]  /*27d0*/  FMUL R31, R31, UR28 ;  /* 0x0000001c1f1f7c20 */ /* 0x000fe20008400000 */
[----:B------:R-:W-:Y:S01]  /*27e0*/  FMUL R30, R30, UR28 ;  /* 0x0000001c1e1e7c20 */ /* 0x000fe20008400000 */
[----:B----4-:R-:W-:Y:S01]  /*27f0*/  F2FP.BF16.F32.PACK_AB R7, R59, R58 ;  /* 0x0000003a3b07723e */ /* 0x010fe200000010ff */
[----:B------:R-:W1:Y:S01]  /*2800*/  MUFU.EX2 R85, R85 ;  /* 0x0000005500557308 */ /* 0x000e620000000800 */
[----:B------:R-:W-:Y:S01]  /*2810*/  F2FP.BF16.F32.PACK_AB R6, R57, R56 ;  /* 0x000000383906723e */ /* 0x000fe200000010ff */
[----:B---3--:R-:W-:Y:S01]  /*2820*/  FADD R98, R98, 1 ;  /* 0x3f80000062627421 */ /* 0x008fe20000000000 */
[----:B------:R-:W-:Y:S01]  /*2830*/  F2FP.BF16.F32.PACK_AB R5, R55, R54 ;  /* 0x000000363705723e */ /* 0x000fe200000010ff */
[----:B------:R-:W-:Y:S01]  /*2840*/  FMUL R35, R35, UR28 ;  /* 0x0000001c23237c20 */ /* 0x000fe20008400000 */
[----:B------:R-:W-:Y:S01]  /*2850*/  F2FP.BF16.F32.PACK_AB R4, R53, R52 ;  /* 0x000000343504723e */ /* 0x000fe200000010ff */
[----:B------:R-:W-:Y:S01]  /*2860*/  FMUL R34, R34, UR28 ;  /* 0x0000001c22227c20 */ /* 0x000fe20008400000 */
[----:B------:R-:W-:Y:S01]  /*2870*/  LEA R83, R83, R82, 0xe ;  /* 0x0000005253537211 */ /* 0x000fe200078e70ff */
[----:B------:R-:W-:Y:S02]  /*2880*/  MUFU.EX2 R88, R88 ;  /* 0x0000005800587308 */ /* 0x000fe40000000800 */
[----:B------:R2:W-:Y:S04]  /*2890*/  STS.128 [R86], R4 ;  /* 0x0000000456007388 */ /* 0x0005e80000000c00 */
[----:B------:R3:W-:Y:S01]  /*28a0*/  STS.128 [R92], R36 ;  /* 0x000000245c007388 */ /* 0x0007e20000000c00 */
[----:B-1----:R-:W-:Y:S01]  /*28b0*/  FADD R85, R85, 1 ;  /* 0x3f80000055557421 */ /* 0x002fe20000000000 */
[----:B--2---:R-:W-:Y:S01]  /*28c0*/  FMUL R5, R13, UR28 ;  /* 0x0000001c0d057c20 */ /* 0x004fe20008400000 */
[----:B------:R-:W-:Y:S01]  /*28d0*/  FMUL R4, R12, UR28 ;  /* 0x0000001c0c047c20 */ /* 0x000fe20008400000 */
[----:B------:R-:W-:Y:S01]  /*28e0*/  FMUL R13, R17, UR28 ;  /* 0x0000001c110d7c20 */ /* 0x000fe20008400000 */
[----:B------:R-:W-:Y:S01]  /*28f0*/  FMUL R12, R16, UR28 ;  /* 0x0000001c100c7c20 */ /* 0x000fe20008400000 */
[----:B------:R-:W-:Y:S01]  /*2900*/  FMUL R7, R15, UR28 ;  /* 0x0000001c0f077c20 */ /* 0x000fe20008400000 */
[----:B------:R-:W-:Y:S01]  /*2910*/  FMUL2 R86, R4.F32x2.HI_LO, -1.4426950216293334961 ;  /* 0xbfb8aa3b0456784a */ /* 0x000fe20001000000 */
[----:B------:R-:W-:Y:S01]  /*2920*/  MUFU.RCP R15, R90 ;  /* 0x0000005a000f7308 */ /* 0x000fe20000001000 */
[----:B------:R-:W-:Y:S01]  /*2930*/  FMUL R6, R14, UR28 ;  /* 0x0000001c0e067c20 */ /* 0x000fe20008400000 */
[----:B---3--:R-:W-:-:S02]  /*2940*/  FMUL2 R36, R12.F32x2.HI_LO, -1.4426950216293334961 ;  /* 0xbfb8aa3b0c24784a */ /* 0x008fc40001000000 */
[----:B------:R-:W-:Y:S01]  /*2950*/  FADD R14, R91, 1 ;  /* 0x3f8000005b0e7421 */ /* 0x000fe20000000000 */
[----:B------:R-:W-:-:S03]  /*2960*/  FMUL2 R38, R6.F32x2.HI_LO, -1.4426950216293334961 ;  /* 0xbfb8aa3b0626784a */ /* 0x000fc60001000000 */
[----:B------:R1:W-:Y:S08]  /*2970*/  MUFU.EX2 R97, R86 ;  /* 0x0000005600617308 */ /* 0x0003f00000000800 */
[----:B------:R2:W-:Y:S08]  /*2980*/  MUFU.EX2 R92, R87 ;  /* 0x00000057005c7308 */ /* 0x0005f00000000800 */
[----:B------:R3:W-:Y:S01]  /*2990*/  MUFU.EX2 R89, R36 ;  /* 0x0000002400597308 */ /* 0x0007e20000000800 */
[----:B-1----:R-:W-:-:S07]  /*29a0*/  FADD R86, R96, 1 ;  /* 0x3f80000060567421 */ /* 0x002fce0000000000 */
[----:B------:R-:W-:Y:S01]  /*29b0*/  MUFU.RCP R17, R86 ;  /* 0x0000005600117308 */ /* 0x000fe20000001000 */
[----:B--2---:R-:W-:-:S07]  /*29c0*/  FADD R87, R93, 1 ;  /* 0x3f8000005d577421 */ /* 0x004fce0000000000 */
[----:B------:R-:W1:Y:S01]  /*29d0*/  MUFU.RCP R16, R87 ;  /* 0x0000005700107308 */ /* 0x000e620000001000 */
[----:B---3--:R-:W-:-:S07]  /*29e0*/  FADD R36, R84, 1 ;  /* 0x3f80000054247421 */ /* 0x008fce0000000000 */
[----:B------:R-:W-:Y:S08]  /*29f0*/  MUFU.EX2 R95, R38 ;  /* 0x00000026005f7308 */ /* 0x000ff00000000800 */
[----:B------:R2:W-:Y:S01]  /*2a00*/  MUFU.EX2 R94, R39 ;  /* 0x00000027005e7308 */ /* 0x0005e20000000800 */
[----:B-1----:R-:W-:-:S04]  /*2a10*/  FMUL2 R16, R16.F32x2.HI_LO, R72.F32x2.HI_LO ;  /* 0x000000481010724a */ /* 0x002fc80000000000 */
[----:B------:R-:W-:Y:S02]  /*2a20*/  FMUL2 R16, R16.F32x2.HI_LO, R70.F32x2.HI_LO ;  /* 0x000000461010724a */ /* 0x000fe40000000000 */
[----:B------:R-:W-:Y:S01]  /*2a30*/  FADD R70, R88, 1 ;  /* 0x3f80000058467421 */ /* 0x000fe20000000000 */
[----:B------:R-:W-:Y:S08]  /*2a40*/  MUFU.EX2 R93, R37 ;  /* 0x00000025005d7308 */ /* 0x000ff00000000800 */
[----:B------:R-:W-:Y:S01]  /*2a50*/  MUFU.RCP R36, R36 ;  /* 0x0000002400247308 */ /* 0x000fe20000001000 */
[----:B--2---:R-:W-:-:S07]  /*2a60*/  FMUL2 R38, R18.F32x2.HI_LO, -1.4426950216293334961 ;  /* 0xbfb8aa3b1226784a */ /* 0x004fce0001000000 */
[----:B------:R-:W1:Y:S08]  /*2a70*/  MUFU.RCP R37, R85 ;  /* 0x0000005500257308 */ /* 0x000e700000001000 */
[----:B------:R-:W2:Y:S08]  /*2a80*/  MUFU.EX2 R91, R38 ;  /* 0x00000026005b7308 */ /* 0x000eb00000000800 */
[----:B------:R-:W3:Y:S01]  /*2a90*/  MUFU.EX2 R96, R39 ;  /* 0x0000002700607308 */ /* 0x000ee20000000800 */
[----:B-1----:R-:W-:-:S02]  /*2aa0*/  FMUL2 R36, R36.F32x2.HI_LO, R8.F32x2.HI_LO ;  /* 0x000000082424724a */ /* 0x002fc40000000000 */
[----:B------:R-:W-:Y:S02]  /*2ab0*/  FMUL2 R84, R22.F32x2.HI_LO, -1.4426950216293334961 ;  /* 0xbfb8aa3b1654784a */ /* 0x000fe40001000000 */
[----:B------:R-:W-:Y:S02]  /*2ac0*/  FMUL2 R36, R36.F32x2.HI_LO, R40.F32x2.HI_LO ;  /* 0x000000282424724a */ /* 0x000fe40000000000 */
[----:B------:R-:W-:Y:S01]  /*2ad0*/  FADD R40, R97, 1 ;  /* 0x3f80000061287421 */ /* 0x000fe20000000000 */
[----:B------:R-:W-:Y:S01]  /*2ae0*/  MUFU.RCP R38, R70 ;  /* 0x0000004600267308 */ /* 0x000fe20000001000 */
[----:B------:R-:W-:Y:S01]  /*2af0*/  FADD R97, R95, 1 ;  /* 0x3f8000005f617421 */ /* 0x000fe20000000000 */
[----:B--2---:R-:W-:-:S06]  /*2b00*/  FADD R91, R91, 1 ;  /* 0x3f8000005b5b7421 */ /* 0x004fcc0000000000 */
[----:B------:R-:W1:Y:S01]  /*2b10*/  MUFU.RCP R39, R98 ;  /* 0x0000006200277308 */ /* 0x000e620000001000 */
[----:B---3--:R-:W-:-:S07]  /*2b20*/  FADD R96, R96, 1 ;  /* 0x3f80000060607421 */ /* 0x008fce0000000000 */
[----:B------:R-:W2:Y:S08]  /*2b30*/  MUFU.RCP R14, R14 ;  /* 0x0000000e000e7308 */ /* 0x000eb00000001000 */
[----:B------:R3:W-:Y:S01]  /*2b40*/  MUFU.EX2 R88, R84 ;  /* 0x0000005400587308 */ /* 0x0007e20000000800 */
[----:B-1----:R-:W-:Y:S01]  /*2b50*/  FMUL2 R38, R38.F32x2.HI_LO, R10.F32x2.HI_LO ;  /* 0x0000000a2626724a */ /* 0x002fe20000000000 */
[----:B------:R-:W-:-:S02]  /*2b60*/  F2FP.BF16.F32.PACK_AB R11, R11, R10 ;  /* 0x0000000a0b0b723e */ /* 0x000fc400000010ff */
[----:B------:R-:W-:Y:S01]  /*2b70*/  F2FP.BF16.F32.PACK_AB R10, R9, R8 ;  /* 0x00000008090a723e */ /* 0x000fe200000010ff */
[----:B------:R-:W-:Y:S02]  /*2b80*/  FMUL2 R38, R38.F32x2.HI_LO, R42.F32x2.HI_LO ;  /* 0x0000002a2626724a */ /* 0x000fe40000000000 */
[----:B------:R-:W-:Y:S01]  /*2b90*/  FMUL R43, R25, UR28 ;  /* 0x0000001c192b7c20 */ /* 0x000fe20008400000 */
[----:B------:R-:W-:Y:S01]  /*2ba0*/  FMUL R42, R24, UR28 ;  /* 0x0000001c182a7c20 */ /* 0x000fe20008400000 */
[----:B--2---:R-:W-:Y:S01]  /*2bb0*/  FMUL2 R14, R14.F32x2.HI_LO, R2.F32x2.HI_LO ;  /* 0x000000020e0e724a */ /* 0x004fe20000000000 */
[----:B------:R-:W-:Y:S01]  /*2bc0*/  MUFU.RCP R24, R97 ;  /* 0x0000006100187308 */ /* 0x000fe20000001000 */
[----:B------:R-:W-:Y:S02]  /*2bd0*/  FMUL2 R8, R34.F32x2.HI_LO, -1.4426950216293334961 ;  /* 0xbfb8aa3b2208784a */ /* 0x000fe40001000000 */
[----:B------:R-:W-:Y:S02]  /*2be0*/  FMUL2 R14, R14.F32x2.HI_LO, R68.F32x2.HI_LO ;  /* 0x000000440e0e724a */ /* 0x000fe40000000000 */
[----:B------:R-:W-:-:S02]  /*2bf0*/  FMUL2 R68, R20.F32x2.HI_LO, -1.4426950216293334961 ;  /* 0xbfb8aa3b1444784a */ /* 0x000fc40001000000 */
[----:B---3--:R-:W-:Y:S01]  /*2c00*/  FADD R84, R94, 1 ;  /* 0x3f8000005e547421 */ /* 0x008fe20000000000 */
[----:B------:R-:W-:Y:S01]  /*2c10*/  MUFU.RCP R40, R40 ;  /* 0x0000002800287308 */ /* 0x000fe20000001000 */
[----:B------:R-:W-:-:S07]  /*2c20*/  FMUL2 R70, R42.F32x2.HI_LO, -1.4426950216293334961 ;  /* 0xbfb8aa3b2a46784a */ /* 0x000fce0001000000 */
[----:B------:R-:W1:Y:S08]  /*2c30*/  MUFU.RCP R25, R84 ;  /* 0x0000005400197308 */ /* 0x000e700000001000 */
[----:B------:R2:W-:Y:S08]  /*2c40*/  MUFU.EX2 R86, R68 ;  /* 0x0000004400567308 */ /* 0x0005f00000000800 */
[----:B------:R3:W-:Y:S01]  /*2c50*/  MUFU.EX2 R87, R69 ;  /* 0x0000004500577308 */ /* 0x0007e20000000800 */
[----:B-1----:R-:W-:-:S02]  /*2c60*/  FMUL2 R24, R24.F32x2.HI_LO, R6.F32x2.HI_LO ;  /* 0x000000061818724a */ /* 0x002fc40000000000 */
[----:B------:R-:W-:Y:S02]  /*2c70*/  FADD R84, R93, 1 ;  /* 0x3f8000005d547421 */ /* 0x000fe40000000000 */
[----:B------:R-:W-:-:S03]  /*2c80*/  FMUL2 R46, R24.F32x2.HI_LO, R46.F32x2.HI_LO ;  /* 0x0000002e182e724a */ /* 0x000fc60000000000 */
[----:B------:R-:W-:Y:S01]  /*2c90*/  MUFU.RCP R24, R91 ;  /* 0x0000005b00187308 */ /* 0x000fe20000001000 */
[----:B--2---:R-:W-:-:S07]  /*2ca0*/  FADD R68, R92, 1 ;  /* 0x3f8000005c447421 */ /* 0x004fce0000000000 */
[----:B------:R-:W1:Y:S01]  /*2cb0*/  MUFU.RCP R25, R96 ;  /* 0x0000006000197308 */ /* 0x000e620000001000 */
[----:B---3--:R-:W-:-:S07]  /*2cc0*/  FMUL R69, R27, UR28 ;  /* 0x0000001c1b457c20 */ /* 0x008fce0008400000 */
[----:B------:R2:W3:Y:S08]  /*2cd0*/  MUFU.RCP R41, R68 ;  /* 0x0000004400297308 */ /* 0x0004f00000001000 */
[----:B------:R4:W-:Y:S01]  /*2ce0*/  MUFU.RCP R27, R84 ;  /* 0x00000054001b7308 */ /* 0x0009e20000001000 */
[----:B-1----:R-:W-:-:S04]  /*2cf0*/  FMUL2 R24, R24.F32x2.HI_LO, R18.F32x2.HI_LO ;  /* 0x000000121818724a */ /* 0x002fc80000000000 */
[----:B------:R-:W-:Y:S02]  /*2d00*/  FMUL2 R50, R24.F32x2.HI_LO, R50.F32x2.HI_LO ;  /* 0x000000321832724a */ /* 0x000fe40000000000 */
[----:B------:R-:W-:Y:S01]  /*2d10*/  FMUL2 R24, R32.F32x2.HI_LO, -1.4426950216293334961 ;  /* 0xbfb8aa3b2018784a */ /* 0x000fe20001000000 */
[----:B------:R-:W1:Y:S01]  /*2d20*/  MUFU.EX2 R92, R70 ;  /* 0x00000046005c7308 */ /* 0x000e620000000800 */
[----:B--2---:R-:W-:Y:S01]  /*2d30*/  FMUL R68, R26, UR28 ;  /* 0x0000001c1a447c20 */ /* 0x004fe20008400000 */
[----:B------:R-:W-:Y:S01]  /*2d40*/  FADD R26, R89, 1 ;  /* 0x3f800000591a7421 */ /* 0x000fe20000000000 */
[----:B---3--:R-:W-:-:S04]  /*2d50*/  FMUL2 R40, R40.F32x2.HI_LO, R4.F32x2.HI_LO ;  /* 0x000000042828724a */ /* 0x008fc80000000000 */
[----:B------:R-:W-:Y:S01]  /*2d60*/  FMUL2 R40, R40.F32x2.HI_LO, R44.F32x2.HI_LO ;  /* 0x0000002c2828724a */ /* 0x000fe20000000000 */
[----:B------:R-:W2:Y:S01]  /*2d70*/  MUFU.RCP R26, R26 ;  /* 0x0000001a001a7308 */ /* 0x000ea20000001000 */
[----:B------:R-:W-:Y:S02]  /*2d80*/  FMUL2 R44, R68.F32x2.HI_LO, -1.4426950216293334961 ;  /* 0xbfb8aa3b442c784a */ /* 0x000fe40001000000 */
[----:B----4-:R-:W-:Y:S01]  /*2d90*/  FADD R84, R86, 1 ;  /* 0x3f80000056547421 */ /* 0x010fe20000000000 */
[----:B------:R-:W-:Y:S02]  /*2da0*/  F2FP.BF16.F32.PACK_AB R40, R41, R40 ;  /* 0x000000282928723e */ /* 0x000fe400000010ff */
[----:B------:R-:W-:Y:S02]  /*2db0*/  F2FP.BF16.F32.PACK_AB R41, R47, R46 ;  /* 0x0000002e2f29723e */ /* 0x000fe400000010ff */
[----:B------:R3:W4:Y:S01]  /*2dc0*/  MUFU.EX2 R94, R71 ;  /* 0x00000047005e7308 */ /* 0x0007220000000800 */
[----:B-1----:R-:W-:-:S07]  /*2dd0*/  FADD R86, R92, 1 ;  /* 0x3f8000005c567421 */ /* 0x002fce0000000000 */
[----:B------:R1:W-:Y:S01]  /*2de0*/  MUFU.EX2 R90, R85 ;  /* 0x00000055005a7308 */ /* 0x0003e20000000800 */
[----:B--2---:R-:W-:-:S07]  /*2df0*/  FMUL2 R26, R26.F32x2.HI_LO, R12.F32x2.HI_LO ;  /* 0x0000000c1a1a724a */ /* 0x004fce0000000000 */
[----:B------:R2:W-:Y:S01]  /*2e00*/  MUFU.EX2 R96, R25 ;  /* 0x0000001900607308 */ /* 0x0005e20000000800 */
[----:B---3--:R-:W-:-:S07]  /*2e10*/  FMUL2 R70, R28.F32x2.HI_LO, -1.4426950216293334961 ;  /* 0xbfb8aa3b1c46784a */ /* 0x008fce0001000000 */
[----:B------:R-:W3:Y:S01]  /*2e20*/  MUFU.EX2 R24, R24 ;  /* 0x0000001800187308 */ /* 0x000ee20000000800 */
[----:B-1----:R-:W-:Y:S01]  /*2e30*/  FADD R85, R87, 1 ;  /* 0x3f80000057557421 */ /* 0x002fe20000000000 */
[----:B----4-:R-:W-:-:S06]  /*2e40*/  FADD R87, R94, 1 ;  /* 0x3f8000005e577421 */ /* 0x010fcc0000000000 */
[----:B------:R-:W-:Y:S01]  /*2e50*/  MUFU.EX2 R95, R44 ;  /* 0x0000002c005f7308 */ /* 0x000fe20000000800 */
[----:B--2---:R-:W-:Y:S02]  /*2e60*/  F2FP.BF16.F32.PACK_AB R25, R7, R6 ;  /* 0x000000060719723e */ /* 0x004fe400000010ff */
[----:B------:R-:W-:Y:S02]  /*2e70*/  F2FP.BF16.F32.PACK_AB R6, R43, R42 ;  /* 0x0000002a2b06723e */ /* 0x000fe400000010ff */
[----:B------:R-:W-:-:S03]  /*2e80*/  F2FP.BF16.F32.PACK_AB R7, R69, R68 ;  /* 0x000000444507723e */ /* 0x000fc600000010ff */
[----:B------:R1:W2:Y:S01]  /*2e90*/  MUFU.EX2 R97, R45 ;  /* 0x0000002d00617308 */ /* 0x0002a20000000800 */
[----:B---3--:R-:W-:Y:S01]  /*2ea0*/  FADD R92, R24, 1 ;  /* 0x3f800000185c7421 */ /* 0x008fe20000000000 */
[----:B------:R-:W-:Y:S02]  /*2eb0*/  F2FP.BF16.F32.PACK_AB R24, R5, R4 ;  /* 0x000000040518723e */ /* 0x000fe400000010ff */
[----:B------:R-:W-:Y:S02]  /*2ec0*/  IADD3 R4, PT, PT, R83, 0x40, RZ ;  /* 0x0000004053047810 */ /* 0x000fe40007ffe0ff */
[----:B------:R-:W-:Y:S02]  /*2ed0*/  F2FP.BF16.F32.PACK_AB R5, R23, R22 ;  /* 0x000000161705723e */ /* 0x000fe400000010ff */
[----:B------:R3:W4:Y:S08]  /*2ee0*/  MUFU.EX2 R93, R70 ;  /* 0x00000046005d7308 */ /* 0x0007300000000800 */
[----:B------:R-:W-:Y:S01]  /*2ef0*/  MUFU.RCP R86, R86 ;  /* 0x0000005600567308 */ /* 0x000fe20000001000 */
[----:B-1----:R-:W-:-:S02]  /*2f00*/  FMUL2 R44, R26.F32x2.HI_LO, R48.F32x2.HI_LO ;  /* 0x000000301a2c724a */ /* 0x002fc40000000000 */
[----:B------:R-:W-:Y:S02]  /*2f10*/  FMUL2 R26, R30.F32x2.HI_LO, -1.4426950216293334961 ;  /* 0xbfb8aa3b1e1a784a */ /* 0x000fe40001000000 */
[----:B--2---:R-:W-:-:S03]  /*2f20*/  FADD R89, R97, 1 ;  /* 0x3f80000061597421 */ /* 0x004fc60000000000 */
[----:B------:R1:W2:Y:S01]  /*2f30*/  MUFU.EX2 R49, R71 ;  /* 0x0000004700317308 */ /* 0x0002a20000000800 */
[----:B---3--:R-:W-:Y:S01]  /*2f40*/  FADD R70, R88, 1 ;  /* 0x3f80000058467421 */ /* 0x008fe20000000000 */
[----:B----4-:R-:W-:Y:S01]  /*2f50*/  FADD R48, R93, 1 ;  /* 0x3f8000005d307421 */ /* 0x010fe20000000000 */
[----:B------:R-:W-:-:S05]  /*2f60*/  FADD R88, R95, 1 ;  /* 0x3f8000005f587421 */ /* 0x000fca0000000000 */
[----:B------:R-:W3:Y:S08]  /*2f70*/  MUFU.RCP R87, R87 ;  /* 0x0000005700577308 */ /* 0x000ef00000001000 */
[----:B------:R4:W-:Y:S01]  /*2f80*/  MUFU.EX2 R98, R9 ;  /* 0x0000000900627308 */ /* 0x0009e20000000800 */
[----:B-1----:R-:W-:Y:S01]  /*2f90*/  FADD R71, R90, 1 ;  /* 0x3f8000005a477421 */ /* 0x002fe20000000000 */
[----:B--2---:R-:W-:-:S06]  /*2fa0*/  FADD R49, R49, 1 ;  /* 0x3f80000031317421 */ /* 0x004fcc0000000000 */
[----:B------:R-:W1:Y:S01]  /*2fb0*/  MUFU.EX2 R26, R26 ;  /* 0x0000001a001a7308 */ /* 0x000e620000000800 */
[----:B---3--:R-:W-:Y:S01]  /*2fc0*/  FMUL2 R86, R86.F32x2.HI_LO, R42.F32x2.HI_LO ;  /* 0x0000002a5656724a */ /* 0x008fe20000000000 */
[----:B------:R-:W-:Y:S02]  /*2fd0*/  SHF.R.U32.HI R43, RZ, 0x3, R4 ;  /* 0x00000003ff2b7819 */ /* 0x000fe40000011604 */
[----:B------:R-:W-:Y:S01]  /*2fe0*/  F2FP.BF16.F32.PACK_AB R42, R45, R44 ;  /* 0x0000002c2d2a723e */ /* 0x000fe200000010ff */
[----:B------:R-:W-:Y:S01]  /*2ff0*/  FMUL2 R86, R86.F32x2.HI_LO, R56.F32x2.HI_LO ;  /* 0x000000385656724a */ /* 0x000fe20000000000 */
[----:B------:R-:W-:Y:S02]  /*3000*/  LOP3.LUT R43, R4, 0x70, R43, 0x78, !PT ;  /* 0x00000070042b7812 */ /* 0x000fe400078e782b */
[----:B------:R-:W2:Y:S01]  /*3010*/  MUFU.EX2 R91, R27 ;  /* 0x0000001b005b7308 */ /* 0x000ea20000000800 */
[----:B----4-:R-:W-:Y:S01]  /*3020*/  F2FP.BF16.F32.PACK_AB R9, R73, R72 ;  /* 0x000000484909723e */ /* 0x010fe200000010ff */
[----:B------:R-:W-:Y:S01]  /*3030*/  FADD R73, R96, 1 ;  /* 0x3f80000060497421 */ /* 0x000fe20000000000 */
[----:B------:R-:W-:-:S05]  /*3040*/  F2FP.BF16.F32.PACK_AB R4, R21, R20 ;  /* 0x000000141504723e */ /* 0x000fca00000010ff */
[----:B------:R-:W-:Y:S01]  /*3050*/  MUFU.RCP R84, R84 ;  /* 0x0000005400547308 */ /* 0x000fe20000001000 */
[----:B-1----:R-:W-:Y:S01]  /*3060*/  FADD R90, R26, 1 ;  /* 0x3f8000001a5a7421 */ /* 0x002fe20000000000 */
[----:B------:R-:W-:-:S06]  /*3070*/  F2FP.BF16.F32.PACK_AB R26, R13, R12 ;  /* 0x0000000c0d1a723e */ /* 0x000fcc00000010ff */
[----:B------:R-:W1:Y:S01]  /*3080*/  MUFU.RCP R85, R85 ;  /* 0x0000005500557308 */ /* 0x000e620000001000 */
[----:B--2---:R-:W-:-:S07]  /*3090*/  FADD R91, R91, 1 ;  /* 0x3f8000005b5b7421 */ /* 0x004fce0000000000 */
[----:B------:R2:W3:Y:S08]  /*30a0*/  MUFU.EX2 R27, R8 ;  /* 0x00000008001b7308 */ /* 0x0004f00000000800 */
[----:B------:R-:W-:Y:S01]  /*30b0*/  MUFU.RCP R70, R70 ;  /* 0x0000004600467308 */ /* 0x000fe20000001000 */
[----:B-1----:R-:W-:Y:S01]  /*30c0*/  FMUL2 R12, R84.F32x2.HI_LO, R20.F32x2.HI_LO ;  /* 0x00000014540c724a */ /* 0x002fe20000000000 */
[----:B------:R-:W-:-:S02]  /*30d0*/  IADD3 R20, PT, PT, R83, 0x50, RZ ;  /* 0x0000005053147810 */ /* 0x000fc40007ffe0ff */
[----:B------:R-:W-:Y:S01]  /*30e0*/  F2FP.BF16.F32.PACK_AB R21, R31, R30 ;  /* 0x0000001e1f15723e */ /* 0x000fe200000010ff */
[----:B------:R-:W-:-:S03]  /*30f0*/  FMUL2 R12, R12.F32x2.HI_LO, R52.F32x2.HI_LO ;  /* 0x000000340c0c724a */ /* 0x000fc60000000000 */
[----:B------:R-:W1:Y:S01]  /*3100*/  MUFU.RCP R71, R71 ;  /* 0x0000004700477308 */ /* 0x000e620000001000 */
[----:B--2---:R-:W-:Y:S01]  /*3110*/  F2FP.BF16.F32.PACK_AB R8, R3, R2 ;  /* 0x000000020308723e */ /* 0x004fe200000010ff */
[----:B---3--:R-:W-:Y:S01]  /*3120*/  FADD R2, R27, 1 ;  /* 0x3f8000001b027421 */ /* 0x008fe20000000000 */
[----:B------:R-:W-:Y:S01]  /*3130*/  F2FP.BF16.F32.PACK_AB R27, R19, R18 ;  /* 0x00000012131b723e */ /* 0x000fe200000010ff */
[----:B------:R-:W-:Y:S02]  /*3140*/  FADD R3, R98, 1 ;  /* 0x3f80000062037421 */ /* 0x000fe40000000000 */
[----:B------:R2:W-:Y:S02]  /*3150*/  STS.128 [R43], R8 ;  /* 0x000000082b007388 */ /* 0x0005e40000000c00 */
[----:B------:R-:W-:Y:S08]  /*3160*/  MUFU.RCP R72, R92 ;  /* 0x0000005c00487308 */ /* 0x000ff00000001000 */
[----:B------:R-:W3:Y:S01]  /*3170*/  MUFU.RCP R73, R73 ;  /* 0x0000004900497308 */ /* 0x000ee20000001000 */
[----:B-1----:R-:W-:Y:S01]  /*3180*/  FMUL2 R18, R70.F32x2.HI_LO, R22.F32x2.HI_LO ;  /* 0x000000164612724a */ /* 0x002fe20000000000 */
[----:B------:R-:W-:-:S02]  /*3190*/  F2FP.BF16.F32.PACK_AB R22, R33, R32 ;  /* 0x000000202116723e */ /* 0x000fc400000010ff */
[----:B------:R-:W-:Y:S01]  /*31a0*/  F2FP.BF16.F32.PACK_AB R23, R35, R34 ;  /* 0x000000222317723e */ /* 0x000fe200000010ff */
[----:B------:R-:W-:-:S03]  /*31b0*/  FMUL2 R18, R18.F32x2.HI_LO, R54.F32x2.HI_LO ;  /* 0x000000361212724a */ /* 0x000fc60000000000 */
[----:B------:R-:W-:Y:S08]  /*31c0*/  MUFU.RCP R48, R48 ;  /* 0x0000003000307308 */ /* 0x000ff00000001000 */
[----:B------:R-:W1:Y:S01]  /*31d0*/  MUFU.RCP R49, R49 ;  /* 0x0000003100317308 */ /* 0x000e620000001000 */
[----:B---3--:R-:W-:Y:S01]  /*31e0*/  FMUL2 R72, R72.F32x2.HI_LO, R32.F32x2.HI_LO ;  /* 0x000000204848724a */ /* 0x008fe20000000000 */
[----:B------:R-:W-:-:S02]  /*31f0*/  SHF.R.U32.HI R33, RZ, 0x3, R20 ;  /* 0x00000003ff217819 */ /* 0x000fc40000011614 */
[----:B--2---:R-:W-:Y:S01]  /*3200*/  IADD3 R8, PT, PT, R83, 0x60, RZ ;  /* 0x0000006053087810 */ /* 0x004fe20007ffe0ff */
[----:B------:R-:W-:Y:S01]  /*3210*/  FMUL2 R72, R72.F32x2.HI_LO, R64.F32x2.HI_LO ;  /* 0x000000404848724a */ /* 0x000fe20000000000 */
[----:B------:R-:W-:Y:S02]  /*3220*/  IADD3 R83, PT, PT, R83, 0x70, RZ ;  /* 0x0000007053537810 */ /* 0x000fe40007ffe0ff */
[----:B------:R-:W-:Y:S01]  /*3230*/  MUFU.RCP R2, R2 ;  /* 0x0000000200027308 */ /* 0x000fe20000001000 */
[----:B------:R-:W-:Y:S02]  /*3240*/  SHF.R.U32.HI R9, RZ, 0x3, R8 ;  /* 0x00000003ff097819 */ /* 0x000fe40000011608 */
[----:B------:R-:W-:Y:S02]  /*3250*/  SHF.R.U32.HI R10, RZ, 0x3, R83 ;  /* 0x00000003ff0a7819 */ /* 0x000fe40000011653 */
[----:B------:R-:W-:Y:S02]  /*3260*/  LOP3.LUT R33, R20, 0x70, R33, 0x78, !PT ;  /* 0x0000007014217812 */ /* 0x000fe400078e7821 */
[-C--:B------:R-:W-:Y:S01]  /*3270*/  F2FP.BF16.F32.PACK_AB R20, R29, R28.reuse ;  /* 0x0000001c1d14723e */ /* 0x080fe200000010ff */
[----:B------:R-:W2:Y:S01]  /*3280*/  MUFU.RCP R3, R3 ;  /* 0x0000000300037308 */ /* 0x000ea20000001000 */
[----:B-1----:R-:W-:Y:S01]  /*3290*/  FMUL2 R48, R48.F32x2.HI_LO, R28.F32x2.HI_LO ;  /* 0x0000001c3030724a */ /* 0x002fe20000000000 */
[----:B------:R-:W-:Y:S01]  /*32a0*/  LOP3.LUT R29, R8, 0x70, R9, 0x78, !PT ;  /* 0x00000070081d7812 */ /* 0x000fe200078e7809 */
[----:B------:R1:W-:Y:S01]  /*32b0*/  STS.128 [R33], R24 ;  /* 0x0000001821007388 */ /* 0x0003e20000000c00 */
[----:B------:R-:W-:Y:S01]  /*32c0*/  LOP3.LUT R28, R83, 0x70, R10, 0x78, !PT ;  /* 0x00000070531c7812 */ /* 0x000fe200078e780a */
[----:B------:R-:W-:Y:S01]  /*32d0*/  FMUL2 R48, R48.F32x2.HI_LO, R60.F32x2.HI_LO ;  /* 0x0000003c3030724a */ /* 0x000fe20000000000 */
[----:B------:R-:W-:Y:S01]  /*32e0*/  F2FP.BF16.F32.PACK_AB R10, R73, R72 ;  /* 0x00000048490a723e */ /* 0x000fe200000010ff */
[----:B------:R3:W-:Y:S01]  /*32f0*/  STS.128 [R29], R4 ;  /* 0x000000041d007388 */ /* 0x0007e20000000c00 */
[----:B------:R-:W-:Y:S01]  /*3300*/  MUFU.RCP R88, R88 ;  /* 0x0000005800587308 */ /* 0x000fe20000001000 */
[----:B------:R-:W-:-:S02]  /*3310*/  F2FP.BF16.F32.PACK_AB R43, R51, R50 ;  /* 0x00000032332b723e */ /* 0x000fc400000010ff */
[----:B------:R3:W-:Y:S01]  /*3320*/  STS.128 [R28], R20 ;  /* 0x000000141c007388 */ /* 0x0007e20000000c00 */
[----:B------:R-:W-:Y:S01]  /*3330*/  F2FP.BF16.F32.PACK_AB R8, R49, R48 ;  /* 0x000000303108723e */ /* 0x000fe200000010ff */
[----:B------:R4:W-:Y:S06]  /*3340*/  MEMBAR.ALL.CTA ;  /* 0x0000000000007992 */ /* 0x0009ec0000008000 */
[----:B----4-:R-:W4:Y:S01]  /*3350*/  FENCE.VIEW.ASYNC.S ;  /* 0x00000000000073c6 */ /* 0x010f220000000000 */
[----:B------:R-:W5:Y:S01]  /*3360*/  MUFU.RCP R89, R89 ;  /* 0x0000005900597308 */ /* 0x000f620000001000 */
[----:B--2---:R-:W-:-:S04]  /*3370*/  FMUL2 R2, R2.F32x2.HI_LO, R34.F32x2.HI_LO ;  /* 0x000000220202724a */ /* 0x004fc80000000000 */
[----:B------:R-:W-:-:S03]  /*3380*/  FMUL2 R2, R2.F32x2.HI_LO, R66.F32x2.HI_LO ;  /* 0x000000420202724a */ /* 0x000fc60000000000 */
[----:B------:R-:W-:Y:S02]  /*3390*/  MUFU.RCP R90, R90 ;  /* 0x0000005a005a7308 */ /* 0x000fe40000001000 */
[----:B------:R-:W-:Y:S02]  /*33a0*/  F2FP.BF16.F32.PACK_AB R11, R3, R2 ;  /* 0x00000002030b723e */ /* 0x000fe400000010ff */
[----:B------:R-:W-:-:S04]  /*33b0*/  MOV R2, UR30 ;  /* 0x0000001e00027c02 */ /* 0x000fc80008000f00 */
[----:B------:R-:W2:Y:S01]  /*33c0*/  MUFU.RCP R91, R91 ;  /* 0x0000005b005b7308 */ /* 0x000ea20000001000 */
[----:B-----5:R-:W-:Y:S01]  /*33d0*/  FMUL2 R88, R88.F32x2.HI_LO, R68.F32x2.HI_LO ;  /* 0x000000445858724a */ /* 0x020fe20000000000 */
[----:B-1----:R-:W-:Y:S02]  /*33e0*/  F2FP.BF16.F32.PACK_AB R24, R13, R12 ;  /* 0x0000000c0d18723e */ /* 0x002fe400000010ff */
[----:B------:R-:W-:Y:S01]  /*33f0*/  F2FP.BF16.F32.PACK_AB R13, R17, R16 ;  /* 0x00000010110d723e */ /* 0x000fe200000010ff */
[----:B------:R-:W-:Y:S01]  /*3400*/  FMUL2 R88, R88.F32x2.HI_LO, R58.F32x2.HI_LO ;  /* 0x0000003a5858724a */ /* 0x000fe20000000000 */
[----:B------:R-:W-:Y:S02]  /*3410*/  F2FP.BF16.F32.PACK_AB R12, R15, R14 ;  /* 0x0000000e0f0c723e */ /* 0x000fe400000010ff */
[C---:B------:R-:W-:Y:S02]  /*3420*/  LEA R17, R2.reuse, R78, 0xd ;  /* 0x0000004e02117211 */ /* 0x040fe400078e68ff */
[----:B------:R-:W-:-:S02]  /*3430*/  LEA R16, R2, R79, 0xd ;  /* 0x0000004f02107211 */ /* 0x000fc400078e68ff */
[----:B------:R-:W-:Y:S02]  /*3440*/  LEA R3, R2, R80, 0xd ;  /* 0x0000005002037211 */ /* 0x000fe400078e68ff */
[----:B------:R-:W-:Y:S02]  /*3450*/  F2FP.BF16.F32.PACK_AB R25, R19, R18 ;  /* 0x000000121319723e */ /* 0x000fe400000010ff */
[----:B------:R-:W-:Y:S01]  /*3460*/  F2FP.BF16.F32.PACK_AB R26, R87, R86 ;  /* 0x00000056571a723e */ /* 0x000fe200000010ff */
[----:B--2---:R-:W-:Y:S01]  /*3470*/  FMUL2 R90, R90.F32x2.HI_LO, R30.F32x2.HI_LO ;  /* 0x0000001e5a5a724a */ /* 0x004fe20000000000 */
[----:B------:R-:W-:Y:S02]  /*3480*/  F2FP.BF16.F32.PACK_AB R27, R89, R88 ;  /* 0x00000058591b723e */ /* 0x000fe400000010ff */
[----:B------:R-:W-:Y:S01]  /*3490*/  F2FP.BF16.F32.PACK_AB R14, R37, R36 ;  /* 0x00000024250e723e */ /* 0x000fe200000010ff */
[----:B------:R-:W-:Y:S01]  /*34a0*/  FMUL2 R90, R90.F32x2.HI_LO, R62.F32x2.HI_LO ;  /* 0x0000003e5a5a724a */ /* 0x000fe20000000000 */
[----:B------:R-:W-:-:S02]  /*34b0*/  F2FP.BF16.F32.PACK_AB R15, R39, R38 ;  /* 0x00000026270f723e */ /* 0x000fc400000010ff */
[----:B------:R-:W-:Y:S02]  /*34c0*/  LEA R2, R2, R81, 0xd ;  /* 0x0000005102027211 */ /* 0x000fe400078e68ff */
[----:B------:R-:W-:Y:S01]  /*34d0*/  F2FP.BF16.F32.PACK_AB R9, R91, R90 ;  /* 0x0000005a5b09723e */ /* 0x000fe200000010ff */
[----:B----4-:R-:W-:Y:S06]  /*34e0*/  BAR.SYNC.DEFER_BLOCKING 0x1, 0x80 ;  /* 0x0042000000007b1d */ /* 0x010fec0000010000 */
[----:B---3--:R-:W-:Y:S05]  /*34f0*/  BRA.U !UP4, `(.L_x_24) ;  /* 0x000000010c187547 */ /* 0x008fea000b800000 */
[----:B------:R-:W-:Y:S02]  /*3500*/  ULEA UR4, UR31, UR8, 0xd ;  /* 0x000000081f047291 */ /* 0x000fe4000f8e68ff */
[----:B------:R-:W-:Y:S02]  /*3510*/  ULEA UR5, UR29, UR5, 0x7 ;  /* 0x000000051d057291 */ /* 0x000fe4000f8e38ff */
[----:B------:R-:W-:-:S09]  /*3520*/  UIADD3 UR4, UPT, UPT, UR4, 0x4400, URZ ;  /* 0x0000440004047890 */ /* 0x000fd2000fffe0ff */
[----:B------:R1:W-:Y:S01]  /*3530*/  UTMASTG.2D [UR4], [UR26], desc[URZ] ;  /* 0x0000ff041a0073b5 */ /* 0x0003e20008009000 */
[----:B------:R0:W-:Y:S01]  /*3540*/  UTMACMDFLUSH ;  /* 0x00000000000079b7 */ /* 0x0001e20000000000 */
[----:B-1----:R-:W-:-:S04]  /*3550*/  DEPBAR.LE SB0, 0x3 ;  /* 0x000080c00000791a */ /* 0x002fc80000000000 */
.L_x_24:
[----:B------:R-:W-:Y:S01]  /*3560*/  BAR.SYNC.DEFER_BLOCKING 0x1, 0x80 ;  /* 0x0042000000007b1d */ /* 0x000fe20000010000 */
[----:B------:R-:W-:-:S05]  /*3570*/  UPLOP3.LUT UP0, UPT, UPT, UPT, UP1, 0x80, 0x8 ;  /* 0x000000000008789c */ /* 0x000fca0003f0f010 */
[----:B------:R1:W-:Y:S04]  /*3580*/  STS.128 [R17], R12 ;  /* 0x0000000c11007388 */ /* 0x0003e80000000c00 */
[----:B------:R1:W-:Y:S04]  /*3590*/  STS.128 [R16], R40 ;  /* 0x0000002810007388 */ /* 0x0003e80000000c00 */
[----:B------:R1:W-:Y:S04]  /*35a0*/  STS.128 [R3], R24 ;  /* 0x0000001803007388 */ /* 0x0003e80000000c00 */
[----:B------:R1:W-:Y:S01]  /*35b0*/  STS.128 [R2], R8 ;  /* 0x0000000802007388 */ /* 0x0003e20000000c00 */
[----:B------:R2:W-:Y:S06]  /*35c0*/  MEMBAR.ALL.CTA ;  /* 0x0000000000007992 */ /* 0x0005ec0000008000 */
[----:B--2---:R-:W2:Y:S02]  /*35d0*/  FENCE.VIEW.ASYNC.S ;  /* 0x00000000000073c6 */ /* 0x004ea40000000000 */
[----:B--2---:R-:W-:Y:S06]  /*35e0*/  BAR.SYNC.DEFER_BLOCKING 0x1, 0x80 ;  /* 0x0042000000007b1d */ /* 0x004fec0000010000 */
[----:B------:R-:W-:Y:S05]  /*35f0*/  BRA.U !UP4, `(.L_x_25) ;  /* 0x000000010c207547 */ /* 0x000fea000b800000 */
[----:B------:R-:W-:Y:S02]  /*3600*/  USHF.L.U32 UR30, UR30, 0xc, URZ ;  /* 0x0000000c1e1e7899 */ /* 0x000fe400080006ff */
[----:B------:R-:W-:Y:S02]  /*3610*/  ULEA UR5, UR29, UR31, 0x2 ;  /* 0x0000001f1d057291 */ /* 0x000fe4000f8e10ff */
[----:B------:R-:W-:Y:S02]  /*3620*/  UIADD3 UR4, UPT, UPT, UR7, UR30, UR30 ;  /* 0x0000001e07047290 */ /* 0x000fe4000fffe01e */
[----:B------:R-:W-:Y:S02]  /*3630*/  USHF.L.U32 UR5, UR5, 0x4, URZ ;  /* 0x0000000405057899 */ /* 0x000fe400080006ff */
[----:B------:R-:W-:-:S09]  /*3640*/  UIADD3 UR4, UPT, UPT, UR4, 0x400, URZ ;  /* 0x0000040004047890 */ /* 0x000fd2000fffe0ff */
[----:B------:R2:W-:Y:S01]  /*3650*/  UTMASTG.2D [UR4], [UR24], desc[URZ] ;  /* 0x0000ff04180073b5 */ /* 0x0005e20008009000 */
[----:B------:R0:W-:Y:S01]  /*3660*/  UTMACMDFLUSH ;  /* 0x00000000000079b7 */ /* 0x0001e20000000000 */
[----:B--2---:R-:W-:-:S04]  /*3670*/  DEPBAR.LE SB0, 0x1 ;  /* 0x000080400000791a */ /* 0x004fc80000000000 */
.L_x_25:
[----:B------:R-:W-:Y:S01]  /*3680*/  BAR.SYNC.DEFER_BLOCKING 0x1, 0x80 ;  /* 0x0042000000007b1d */ /* 0x000fe20000010000 */
[----:B------:R-:W-:-:S05]  /*3690*/  UPLOP3.LUT UP1, UPT, UPT, UPT, UPT, 0x40, 0x4 ;  /* 0x000000000004789c */ /* 0x000fca0003f2e870 */
[----:B------:R-:W-:Y:S01]  /*36a0*/  UMOV UR31, 0x2 ;  /* 0x00000002001f7882 */ /* 0x000fe20000000000 */
[----:B------:R-:W-:Y:S05]  /*36b0*/  BRA.U UP0, `(.L_x_26) ;  /* 0xffffffe900d07547 */ /* 0x000fea000b83ffff */
[----:B------:R-:W2:Y:S01]  /*36c0*/  LDCU.64 UR4, c[0x0][0x6c0] ;  /* 0x0000d800ff0477ac */ /* 0x000ea20008000a00 */
[----:B------:R-:W-:Y:S01]  /*36d0*/  UIADD3 UR18, UPT, UPT, UR17, UR18, URZ ;  /* 0x0000001211127290 */ /* 0x000fe2000fffe0ff */
[----:B------:R-:W-:Y:S01]  /*36e0*/  ELECT P0, URZ, PT ;  /* 0x0000000000ff782f */ /* 0x000fe20003800000 */
[----:B------:R-:W-:Y:S02]  /*36f0*/  UIADD3 UR11, UPT, UPT, UR11, 0x1, URZ ;  /* 0x000000010b0b7890 */ /* 0x000fe4000fffe0ff */
[----:B------:R-:W-:Y:S02]  /*3700*/  UIADD3 UR12, UPT, UPT, UR12, 0x1, URZ ;  /* 0x000000010c0c7890 */ /* 0x000fe4000fffe0ff */
[----:B------:R-:W-:-:S04]  /*3710*/  UISETP.NE.AND UP0, UPT, UR11, 0x2, UPT ;  /* 0x000000020b00788c */ /* 0x000fc8000bf05270 */
[----:B------:R-:W-:Y:S02]  /*3720*/  USEL UR11, UR11, URZ, UP0 ;  /* 0x000000ff0b0b7287 */ /* 0x000fe40008000000 */
[----:B--2---:R-:W-:Y:S02]  /*3730*/  UIMAD.WIDE.U32 UR28, UR18, UR5, URZ ;  /* 0x00000005121c72a5 */ /* 0x004fe4000f8e00ff */
[----:B-1----:R-:W-:Y:S01]  /*3740*/  @P0 IMAD.MOV.U32 R2, RZ, RZ, 0x1 ;  /* 0x00000001ff020424 */ /* 0x002fe200078e00ff */
[----:B------:R-:W1:Y:S03]  /*3750*/  LDCU UR5, c[0x0][0x6d0] ;  /* 0x0000da00ff0577ac */ /* 0x000e660008000800 */
[----:B------:R2:W-:Y:S01]  /*3760*/  @P0 SYNCS.ARRIVE.TRANS64.ART0 RZ, [UR10+0x50], R2 ;  /* 0x00005002ffff09a7 */ /* 0x0005e2000850000a */
        /* <DEDUP_REMOVED lines=12> */
[----:B-1----:R-:W-:-:S07]  /*3830*/  UIMAD.WIDE.U32 UR28, UR6, UR5, URZ ;  /* 0x00000005061c72a5 */ /* 0x002fce000f8e00ff */
[----:B------:R-:W-:Y:S02]  /*3840*/  UMOV UR5, UR29 ;  /* 0x0000001d00057c82 */ /* 0x000fe40008000000 */
[----:B------:R-:W-:-:S04]  /*3850*/  UIADD3 UR28, UPT, UPT, UR6, -UR5, URZ ;  /* 0x80000005061c7290 */ /* 0x000fc8000fffe0ff */
[----:B------:R-:W-:-:S04]  /*3860*/  USHF.R.U32.HI UR28, URZ, UR14, UR28 ;  /* 0x0000000eff1c7299 */ /* 0x000fc8000801161c */
[----:B------:R-:W-:Y:S01]  /*3870*/  UIADD3 UR28, UPT, UPT, UR5, UR28, URZ ;  /* 0x0000001c051c7290 */ /* 0x000fe2000fffe0ff */
[----:B------:R-:W1:Y:S03]  /*3880*/  LDCU UR5, c[0x0][0x6cc] ;  /* 0x0000d980ff0577ac */ /* 0x000e660008000800 */
[----:B------:R-:W-:-:S04]  /*3890*/  USHF.R.U32.HI UR28, URZ, UR13, UR28 ;  /* 0x0000000dff1c7299 */ /* 0x000fc8000801161c */
[----:B------:R-:W-:-:S04]  /*38a0*/  UIADD3 UR28, UPT, UPT, -UR28, URZ, URZ ;  /* 0x000000ff1c1c7290 */ /* 0x000fc8000fffe1ff */
[----:B------:R-:W-:Y:S02]  /*38b0*/  UIMAD UR29, UR4, UR28, UR6 ;  /* 0x0000001c041d72a4 */ /* 0x000fe4000f8e0206 */
[----:B------:R-:W-:Y:S02]  /*38c0*/  USEL UR4, URZ, 0x1, UP0 ;  /* 0x00000001ff047887 */ /* 0x000fe40008000000 */
[----:B------:R-:W-:Y:S02]  /*38d0*/  UISETP.GE.AND UP0, UPT, UR18, 0x400, UPT ;  /* 0x000004001200788c */ /* 0x000fe4000bf06270 */
[----:B------:R-:W-:Y:S02]  /*38e0*/  UIADD3 UR6, UPT, UPT, -UR6, URZ, URZ ;  /* 0x000000ff06067290 */ /* 0x000fe4000fffe1ff */
[----:B------:R-:W-:Y:S02]  /*38f0*/  LOP3.LUT R0, R0, UR4, RZ, 0x3c, !PT ;  /* 0x0000000400007c12 */ /* 0x000fe4000f8e3cff */
[----:B-1----:R-:W-:-:S03]  /*3900*/  UIMAD UR6, UR5, UR6, UR20 ;  /* 0x00000006050672a4 */ /* 0x002fc6000f8e0214 */
[----:B--2---:R-:W-:Y:S09]  /*3910*/  BRA.U !UP0, `(.L_x_27) ;  /* 0xffffffe908147547 */ /* 0x004ff2000b83ffff */
.L_x_22:
[----:B------:R-:W-:Y:S05]  /*3920*/  BRA.U !UP4, `(.L_x_28) ;  /* 0x000000010c1c7547 */ /* 0x000fea000b800000 */
[----:B------:R-:W1:Y:S01]  /*3930*/  S2UR UR4, SR_CgaCtaId ;  /* 0x00000000000479c3 */ /* 0x000e620000008800 */
[----:B------:R-:W-:Y:S01]  /*3940*/  ELECT P0, URZ, PT ;  /* 0x0000000000ff782f */ /* 0x000fe20003800000 */
[----:B------:R-:W-:Y:S01]  /*3950*/  HFMA2 R0, -RZ, RZ, 0, 5.9604644775390625e-08 ;  /* 0x00000001ff007431 */ /* 0x000fe200000001ff */
[----:B------:R-:W-:-:S05]  /*3960*/  UMOV UR5, 0x40 ;  /* 0x0000004000057882 */ /* 0x000fca0000000000 */
[----:B------:R-:W-:Y:S01]  /*3970*/  UVIRTCOUNT.DEALLOC.SMPOOL 0x80 ;  /* 0x000000800000784c */ /* 0x000fe20000000000 */
[----:B-1----:R-:W-:-:S09]  /*3980*/  ULEA UR4, UR4, UR5, 0x18 ;  /* 0x0000000504047291 */ /* 0x002fd2000f8ec0ff */
[----:B------:R1:W-:Y:S03]  /*3990*/  @P0 STS.U8 [UR4], R0 ;  /* 0x00000000ff000988 */ /* 0x0003e60008000004 */
.L_x_28:
[----:B------:R-:W-:Y:S06]  /*39a0*/  BAR.SYNC.DEFER_BLOCKING 0x1, 0x80 ;  /* 0x0042000000007b1d */ /* 0x000fec0000010000 */
[----:B------:R-:W-:Y:S05]  /*39b0*/  BRA.U !UP4, `(.L_x_29) ;  /* 0x000000010ca07547 */ /* 0x000fea000b800000 */
[----:B------:R-:W2:Y:S01]  /*39c0*/  S2UR UR4, SR_CgaCtaId ;  /* 0x00000000000479c3 */ /* 0x000ea20000008800 */
[----:B------:R-:W-:Y:S01]  /*39d0*/  NOP ;  /* 0x0000000000007918 */ /* 0x000fe20000000000 */
[----:B------:R-:W-:Y:S01]  /*39e0*/  UMOV UR5, 0x50 ;  /* 0x0000005000057882 */ /* 0x000fe20000000000 */
[----:B------:R-:W-:Y:S01]  /*39f0*/  ULOP3.LUT UR9, UR19, 0xffff, URZ, 0xc0, !UPT ;  /* 0x0000ffff13097892 */ /* 0x000fe2000f8ec0ff */
[----:B------:R-:W-:-:S03]  /*3a00*/  UMOV UR6, 0xffff ;  /* 0x0000ffff00067882 */ /* 0x000fc60000000000 */
[----:B------:R-:W-:-:S04]  /*3a10*/  USHF.R.U32.HI UR9, URZ, 0x5, UR9 ;  /* 0x00000005ff097899 */ /* 0x000fc80008011609 */
[----:B------:R-:W-:Y:S02]  /*3a20*/  UIADD3 UR8, UPT, UPT, UR9, 0x10, URZ ;  /* 0x0000001009087890 */ /* 0x000fe4000fffe0ff */
[----:B------:R-:W-:Y:S02]  /*3a30*/  USHF.L.U32 UR6, UR6, UR9, URZ ;  /* 0x0000000906067299 */ /* 0x000fe400080006ff */
[----:B--2---:R-:W-:-:S03]  /*3a40*/  ULEA UR4, UR4, UR5, 0x18 ;  /* 0x0000000504047291 */ /* 0x004fc6000f8ec0ff */
[----:B------:R-:W-:Y:S02]  /*3a50*/  UMOV UR5, 0x1 ;  /* 0x0000000100057882 */ /* 0x000fe40000000000 */
[----:B------:R-:W-:-:S04]  /*3a60*/  USHF.L.U32 UR8, UR5, UR8, URZ ;  /* 0x0000000805087299 */ /* 0x000fc800080006ff */
[----:B-1----:R-:W1:Y:S01]  /*3a70*/  LDS R0, [UR4] ;  /* 0x00000004ff007984 */ /* 0x002e620008000800 */
[----:B------:R-:W-:-:S04]  /*3a80*/  ULOP3.LUT UR8, UR8, UR6, URZ, 0xfc, !UPT ;  /* 0x0000000608087292 */ /* 0x000fc8000f8efcff */
[----:B------:R-:W-:Y:S01]  /*3a90*/  ULOP3.LUT UR6, UR8, 0xffff, URZ, 0xc0, !UPT ;  /* 0x0000ffff08067892 */ /* 0x000fe2000f8ec0ff */
[----:B-1----:R-:W-:-:S13]  /*3aa0*/  R2UR UR7, R0 ;  /* 0x00000000000772ca */ /* 0x002fda00000e0000 */
[----:B------:R-:W-:-:S04]  /*3ab0*/  ULOP3.LUT UR5, UR8, 0xffff, UR7, 0x80, !UPT ;  /* 0x0000ffff08057892 */ /* 0x000fc8000f8e8007 */
[----:B------:R-:W-:-:S09]  /*3ac0*/  UISETP.NE.AND UP0, UPT, UR5, UR6, UPT ;  /* 0x000000060500728c */ /* 0x000fd2000bf05270 */
[----:B------:R-:W-:Y:S05]  /*3ad0*/  BRA.U UP0, `(.L_x_30) ;  /* 0x00000001004c7547 */ /* 0x000fea000b800000 */
[----:B------:R-:W-:Y:S02]  /*3ae0*/  USHF.R.U32.HI UR5, URZ, 0x10, UR8 ;  /* 0x00000010ff057899 */ /* 0x000fe40008011608 */
[----:B------:R-:W-:-:S04]  /*3af0*/  USHF.R.U32.HI UR6, URZ, 0x10, UR7 ;  /* 0x00000010ff067899 */ /* 0x000fc80008011607 */
[----:B------:R-:W-:-:S04]  /*3b00*/  ULOP3.LUT UR6, UR6, UR5, URZ, 0xc0, !UPT ;  /* 0x0000000506067292 */ /* 0x000fc8000f8ec0ff */
[----:B------:R-:W-:-:S09]  /*3b10*/  UISETP.NE.AND UP0, UPT, UR6, UR5, UPT ;  /* 0x000000050600728c */ /* 0x000fd2000bf05270 */
[----:B------:R-:W-:Y:S05]  /*3b20*/  BRA.U UP0, `(.L_x_31) ;  /* 0x00000001002c7547 */ /* 0x000fea000b800000 */
[----:B------:R-:W1:Y:S01]  /*3b30*/  S2R R2, SR_LANEID ;  /* 0x0000000000027919 */ /* 0x000e620000000000 */
[----:B------:R-:W-:Y:S01]  /*3b40*/  ULOP3.LUT UR8, URZ, UR8, URZ, 0x33, !UPT ;  /* 0x00000008ff087292 */ /* 0x000fe2000f8e33ff */
[----:B------:R-:W-:Y:S02]  /*3b50*/  VOTEU.ANY UR6, UPT, PT ;  /* 0x0000000000067886 */ /* 0x000fe400038e0100 */
[----:B------:R-:W-:-:S03]  /*3b60*/  UFLO.U32 UR6, UR6 ;  /* 0x00000006000672bd */ /* 0x000fc600080e0000 */
[----:B------:R-:W-:-:S04]  /*3b70*/  IMAD.U32 R0, RZ, RZ, UR8 ;  /* 0x00000008ff007e24 */ /* 0x000fc8000f8e00ff */
[----:B------:R-:W2:Y:S02]  /*3b80*/  REDUX UR5, R0 ;  /* 0x00000000000573c4 */ /* 0x000ea40000000000 */
[----:B------:R5:W-:Y:S01]  /*3b90*/  UTCATOMSWS.AND URZ, UR8 ;  /* 0x0000000800ff79e3 */ /* 0x000be20008000000 */
[----:B-1----:R-:W-:Y:S02]  /*3ba0*/  ISETP.EQ.U32.AND P0, PT, R2, UR6, PT ;  /* 0x0000000602007c0c */ /* 0x002fe4000bf02070 */
[----:B--2---:R-:W-:-:S11]  /*3bb0*/  MOV R2, UR5 ;  /* 0x0000000500027c02 */ /* 0x004fd60008000f00 */
[----:B------:R5:W-:Y:S01]  /*3bc0*/  @P0 ATOMS.AND RZ, [UR4], R2 ;  /* 0x00000002ffff098c */ /* 0x000be2000a800004 */
[----:B------:R-:W-:Y:S05]  /*3bd0*/  BRA `(.L_x_32) ;  /* 0x0000000000147947 */ /* 0x000fea0003800000 */
.L_x_31:
[----:B------:R-:W-:Y:S02]  /*3be0*/  MOV R2, 0x3c00 ;  /* 0x00003c0000027802 */ /* 0x000fe40000000f00 */
[----:B---34-:R-:W-:Y:S05]  /*3bf0*/  CALL.REL.NOINC `($__internal_0_$__cuda_sm10x_tcgen05_guardrail_trap_col_being_dealloced_not_returned_by_alloc) ;  /* 0x0000000000d07944 */ /* 0x018fea0003c00000 */
[----:B------:R-:W-:Y:S05]  /*3c00*/  BRA `(.L_x_32) ;  /* 0x0000000000087947 */ /* 0x000fea0003800000 */
.L_x_30:
[----:B------:R-:W-:Y:S02]  /*3c10*/  MOV R2, 0x3c30 ;  /* 0x00003c3000027802 */ /* 0x000fe40000000f00 */
[----:B---34-:R-:W-:Y:S05]  /*3c20*/  CALL.REL.NOINC `($__internal_2_$__cuda_sm10x_tcgen05_guardrail_trap_unallocated_columns_being_dealloced) ;  /* 0x0000000000dc7944 */ /* 0x018fea0003c00000 */
.L_x_32:
[----:B------:R-:W-:Y:S01]  /*3c30*/  NOP ;  /* 0x0000000000007918 */ /* 0x000fe20000000000 */
.L_x_29:
[----:B------:R-:W-:-:S04]  /*3c40*/  DEPBAR.LE SB0, 0x0 ;  /* 0x000080000000791a */ /* 0x000fc80000000000 */
[----:B------:R-:W-:-:S04]  /*3c50*/  DEPBAR.LE SB0, 0x0 ;  /* 0x000080000000791a */ /* 0x000fc80000000000 */
[----:B-----5:R-:W-:Y:S05]  /*3c60*/  EXIT ;  /* 0x000000000000794d */ /* 0x020fea0003800000 */
.L_x_5:
[----:B------:R-:W-:Y:S02]  /*3c70*/  MOV R4, UR17 ;  /* 0x0000001100047c02 */ /* 0x000fe40008000f00 */
[----:B------:R-:W-:Y:S02]  /*3c80*/  MOV R5, UR17 ;  /* 0x0000001100057c02 */ /* 0x000fe40008000f00 */
[----:B------:R-:W-:-:S07]  /*3c90*/  MOV R0, UR25 ;  /* 0x0000001900007c02 */ /* 0x000fce0008000f00 */
.L_x_33:
[----:B-1----:R1:W2:Y:S02]  /*3ca0*/  SYNCS.PHASECHK.TRANS64.TRYWAIT P0, [R0+URZ+0x20], R5 ;  /* 0x00002005000075a7 */ /* 0x0022a400080011ff */
[----:B--2---:R-:W-:Y:S05]  /*3cb0*/  @!P0 NANOSLEEP.SYNCS 0x989680 ;  /* 0x009896800000895d */ /* 0x004fea0003900000 */
[----:B------:R-:W2:Y:S02]  /*3cc0*/  @!P0 SYNCS.PHASECHK.TRANS64 P0, [R0+URZ+0x20], R5 ;  /* 0x00002005000085a7 */ /* 0x000ea400080010ff */
[----:B--2---:R-:W-:Y:S05]  /*3cd0*/  @!P0 BRA `(.L_x_33) ;  /* 0xfffffffc00f08947 */ /* 0x004fea000383ffff */
[----:B------:R-:W-:Y:S05]  /*3ce0*/  BRA `(.L_x_4) ;  /* 0xffffffcc00187947 */ /* 0x000fea000383ffff */
.L_x_8:
[----:B------:R-:W-:Y:S02]  /*3cf0*/  MOV R4, UR6 ;  /* 0x0000000600047c02 */ /* 0x000fe40008000f00 */
[----:B------:R-:W-:Y:S02]  /*3d00*/  MOV R5, UR6 ;  /* 0x0000000600057c02 */ /* 0x000fe40008000f00 */
[----:B------:R-:W-:-:S07]  /*3d10*/  MOV R0, UR4 ;  /* 0x0000000400007c02 */ /* 0x000fce0008000f00 */
.L_x_34:
[----:B-1----:R1:W2:Y:S02]  /*3d20*/  SYNCS.PHASECHK.TRANS64.TRYWAIT P0, [R0+URZ+0x20], R5 ;  /* 0x00002005000075a7 */ /* 0x0022a400080011ff */
[----:B--2---:R-:W-:Y:S05]  /*3d30*/  @!P0 NANOSLEEP.SYNCS 0x989680 ;  /* 0x009896800000895d */ /* 0x004fea0003900000 */
[----:B------:R-:W2:Y:S02]  /*3d40*/  @!P0 SYNCS.PHASECHK.TRANS64 P0, [R0+URZ+0x20], R5 ;  /* 0x00002005000085a7 */ /* 0x000ea400080010ff */
[----:B--2---:R-:W-:Y:S05]  /*3d50*/  @!P0 BRA `(.L_x_34) ;  /* 0xfffffffc00f08947 */ /* 0x004fea000383ffff */
[----:B------:R-:W-:Y:S05]  /*3d60*/  BRA `(.L_x_35) ;  /* 0xffffffd000107947 */ /* 0x000fea000383ffff */
.L_x_11:
[----:B------:R-:W-:Y:S02]  /*3d70*/  MOV R0, UR18 ;  /* 0x0000001200007c02 */ /* 0x000fe40008000f00 */
[-C--:B------:R-:W-:Y:S02]  /*3d80*/  MOV R8, R3.reuse ;  /* 0x0000000300087202 */ /* 0x080fe40000000f00 */
[----:B------:R-:W-:-:S07]  /*3d90*/  MOV R9, R3 ;  /* 0x0000000300097202 */ /* 0x000fce0000000f00 */
.L_x_36:
[----:B-1----:R1:W2:Y:S02]  /*3da0*/  SYNCS.PHASECHK.TRANS64.TRYWAIT P0, [R0+URZ+0x50], R9 ;  /* 0x00005009000075a7 */ /* 0x0022a400080011ff */
[----:B--2---:R-:W-:Y:S05]  /*3db0*/  @!P0 NANOSLEEP.SYNCS 0x989680 ;  /* 0x009896800000895d */ /* 0x004fea0003900000 */
[----:B------:R-:W2:Y:S02]  /*3dc0*/  @!P0 SYNCS.PHASECHK.TRANS64 P0, [R0+URZ+0x50], R9 ;  /* 0x00005009000085a7 */ /* 0x000ea400080010ff */
[----:B--2---:R-:W-:Y:S05]  /*3dd0*/  @!P0 BRA `(.L_x_36) ;  /* 0xfffffffc00f08947 */ /* 0x004fea000383ffff */
[----:B------:R-:W-:Y:S05]  /*3de0*/  BRA `(.L_x_37) ;  /* 0xffffffd400507947 */ /* 0x000fea000383ffff */
.L_x_13:
[----:B------:R-:W-:Y:S02]  /*3df0*/  MOV R8, UR27 ;  /* 0x0000001b00087c02 */ /* 0x000fe40008000f00 */
[----:B------:R-:W-:Y:S02]  /*3e00*/  MOV R9, UR27 ;  /* 0x0000001b00097c02 */ /* 0x000fe40008000f00 */
[----:B------:R-:W-:Y:S07]  /*3e10*/  MOV R0, UR17 ;  /* 0x0000001100007c02 */ /* 0x000fee0008000f00 */
.L_x_38:
[----:B-1----:R1:W2:Y:S02]  /*3e20*/  SYNCS.PHASECHK.TRANS64.TRYWAIT P1, [R0+URZ], R9 ;  /* 0x00000009000075a7 */ /* 0x0022a400080211ff */
[----:B--2---:R-:W-:Y:S05]  /*3e30*/  @!P1 NANOSLEEP.SYNCS 0x989680 ;  /* 0x009896800000995d */ /* 0x004fea0003900000 */
[----:B------:R-:W2:Y:S02]  /*3e40*/  @!P1 SYNCS.PHASECHK.TRANS64 P1, [R0+URZ], R9 ;  /* 0x00000009000095a7 */ /* 0x000ea400080210ff */
[----:B--2---:R-:W-:Y:S05]  /*3e50*/  @!P1 BRA `(.L_x_38) ;  /* 0xfffffffc00f09947 */ /* 0x004fea000383ffff */
[----:B------:R-:W-:Y:S05]  /*3e60*/  BRA `(.L_x_12) ;  /* 0xffffffd400c47947 */ /* 0x000fea000383ffff */
.L_x_16:
[----:B------:R-:W-:-:S07]  /*3e70*/  MOV R5, R4 ;  /* 0x0000000400057202 */ /* 0x000fce0000000f00 */
.L_x_39:
[----:B-1----:R1:W2:Y:S02]  /*3e80*/  SYNCS.PHASECHK.TRANS64.TRYWAIT P0, [R0+URZ+0x50], R5 ;  /* 0x00005005000075a7 */ /* 0x0022a400080011ff */
[----:B--2---:R-:W-:Y:S05]  /*3e90*/  @!P0 NANOSLEEP.SYNCS 0x989680 ;  /* 0x009896800000895d */ /* 0x004fea0003900000 */
[----:B------:R-:W2:Y:S02]  /*3ea0*/  @!P0 SYNCS.PHASECHK.TRANS64 P0, [R0+URZ+0x50], R5 ;  /* 0x00005005000085a7 */ /* 0x000ea400080010ff */
[----:B--2---:R-:W-:Y:S05]  /*3eb0*/  @!P0 BRA `(.L_x_39) ;  /* 0xfffffffc00f08947 */ /* 0x004fea000383ffff */
[----:B------:R-:W-:Y:S05]  /*3ec0*/  BRA `(.L_x_9) ;  /* 0xffffffd800747947 */ /* 0x000fea000383ffff */
.L_x_23:
[----:B------:R-:W-:Y:S02]  /*3ed0*/  MOV R2, UR10 ;  /* 0x0000000a00027c02 */ /* 0x000fe40008000f00 */
[----:B------:R-:W-:-:S07]  /*3ee0*/  MOV R5, R4 ;  /* 0x0000000400057202 */ /* 0x000fce0000000f00 */
.L_x_40:
[----:B-1----:R1:W2:Y:S02]  /*3ef0*/  SYNCS.PHASECHK.TRANS64.TRYWAIT P0, [R2+URZ+0x40], R5 ;  /* 0x00004005020075a7 */ /* 0x0022a400080011ff */
[----:B--2---:R-:W-:Y:S05]  /*3f00*/  @!P0 NANOSLEEP.SYNCS 0x989680 ;  /* 0x009896800000895d */ /* 0x004fea0003900000 */
[----:B------:R-:W2:Y:S02]  /*3f10*/  @!P0 SYNCS.PHASECHK.TRANS64 P0, [R2+URZ+0x40], R5 ;  /* 0x00004005020085a7 */ /* 0x000ea400080010ff */
[----:B--2---:R-:W-:Y:S05]  /*3f20*/  @!P0 BRA `(.L_x_40) ;  /* 0xfffffffc00f08947 */ /* 0x004fea000383ffff */
[----:B------:R-:W-:Y:S05]  /*3f30*/  BRA `(.L_x_41) ;  /* 0xffffffe000ac7947 */ /* 0x000fea000383ffff */
        .weak           $__internal_0_$__cuda_sm10x_tcgen05_guardrail_trap_col_being_dealloced_not_returned_by_alloc
        .type           $__internal_0_$__cuda_sm10x_tcgen05_guardrail_trap_col_being_dealloced_not_returned_by_alloc,@function
        .size           $__internal_0_$__cuda_sm10x_tcgen05_guardrail_trap_col_being_dealloced_not_returned_by_alloc,($__internal_1_$__cuda_sm10x_tcgen05_guardrail_trap_phase_invalid_during_alloc - $__internal_0_$__cuda_sm10x_tcgen05_guardrail_trap_col_being_dealloced_not_returned_by_alloc)
$__internal_0_$__cuda_sm10x_tcgen05_guardrail_trap_col_being_dealloced_not_returned_by_alloc:
[----:B------:R-:W-:Y:S05]  /*3f40*/  BPT.TRAP 0x1 ;  /* 0x000000040000795c */ /* 0x000fea0000300000 */
[----:B------:R-:W-:-:S04]  /*3f50*/  HFMA2 R3, -RZ, RZ, 0, 0 ;  /* 0x00000000ff037431 */ /* 0x000fc800000001ff */
[----:B------:R-:W-:Y:S05]  /*3f60*/  RET.REL.NODEC R2 `(kernel_cutlass_kernel_cudnngemm_swigludense_blockscaled_gemm_persistent_swiglu_interleaved_quantSm100BlockScaledPersistentDenseGemmKernel_object_at__TiledMMA_ThrLayoutVMNK11110000_Permuta_0) ;  /* 0xffffffc002247950 */ /* 0x000fea0003c3ffff */
        .weak           $__internal_1_$__cuda_sm10x_tcgen05_guardrail_trap_phase_invalid_during_alloc
        .type           $__internal_1_$__cuda_sm10x_tcgen05_guardrail_trap_phase_invalid_during_alloc,@function
        .size           $__internal_1_$__cuda_sm10x_tcgen05_guardrail_trap_phase_invalid_during_alloc,($__internal_2_$__cuda_sm10x_tcgen05_guardrail_trap_unallocated_columns_being_dealloced - $__internal_1_$__cuda_sm10x_tcgen05_guardrail_trap_phase_invalid_during_alloc)
$__internal_1_$__cuda_sm10x_tcgen05_guardrail_trap_phase_invalid_during_alloc:
[----:B------:R-:W-:Y:S05]  /*3f70*/  BPT.TRAP 0x1 ;  /* 0x000000040000795c */ /* 0x000fea0000300000 */
[----:B------:R-:W-:-:S04]  /*3f80*/  MOV R5, 0x0 ;  /* 0x0000000000057802 */ /* 0x000fc80000000f00 */
[----:B------:R-:W-:Y:S05]  /*3f90*/  RET.REL.NODEC R4 `(kernel_cutlass_kernel_cudnngemm_swigludense_blockscaled_gemm_persistent_swiglu_interleaved_quantSm100BlockScaledPersistentDenseGemmKernel_object_at__TiledMMA_ThrLayoutVMNK11110000_Permuta_0) ;  /* 0xffffffc004187950 */ /* 0x000fea0003c3ffff */
        .weak           $__internal_2_$__cuda_sm10x_tcgen05_guardrail_trap_unallocated_columns_being_dealloced
        .type           $__internal_2_$__cuda_sm10x_tcgen05_guardrail_trap_unallocated_columns_being_dealloced,@function
        .size           $__internal_2_$__cuda_sm10x_tcgen05_guardrail_trap_unallocated_columns_being_dealloced,(.L_x_45 - $__internal_2_$__cuda_sm10x_tcgen05_guardrail_trap_unallocated_columns_being_dealloced)
$__internal_2_$__cuda_sm10x_tcgen05_guardrail_trap_unallocated_columns_being_dealloced:
[----:B------:R-:W-:Y:S05]  /*3fa0*/  BPT.TRAP 0x1 ;  /* 0x000000040000795c */ /* 0x000fea0000300000 */
[----:B------:R-:W-:-:S04]  /*3fb0*/  HFMA2 R3, -RZ, RZ, 0, 0 ;  /* 0x00000000ff037431 */ /* 0x000fc800000001ff */
[----:B------:R-:W-:Y:S05]  /*3fc0*/  RET.REL.NODEC R2 `(kernel_cutlass_kernel_cudnngemm_swigludense_blockscaled_gemm_persistent_swiglu_interleaved_quantSm100BlockScaledPersistentDenseGemmKernel_object_at__TiledMMA_ThrLayoutVMNK11110000_Permuta_0) ;  /* 0xffffffc0020c7950 */ /* 0x000fea0003c3ffff */
.L_x_42:
[----:B------:R-:W-:-:S00]  /*3fd0*/  BRA `(.L_x_42) ;  /* 0xfffffffc00fc7947 */ /* 0x000fc0000383ffff */
[----:B------:R-:W-:-:S00]  /*3fe0*/  NOP ;  /* 0x0000000000007918 */ /* 0x000fc00000000000 */
        /* <DEDUP_REMOVED lines=9> */
.L_x_45:


//--------------------- .nv.shared.kernel_cutlass_kernel_cudnngemm_swigludense_blockscaled_gemm_persistent_swiglu_interleaved_quantSm100BlockScaledPersistentDenseGemmKernel_object_at__TiledMMA_ThrLayoutVMNK11110000_Permuta_0 --------------------------
	.section	.nv.shared.kernel_cutlass_kernel_cudnngemm_swigludense_blockscaled_gemm_persistent_swiglu_interleaved_quantSm100BlockScaledPersistentDenseGemmKernel_object_at__TiledMMA_ThrLayoutVMNK11110000_Permuta_0,"aw",@nobits
	.sectionflags	@""
	.align	1024
	.zero		1024


//--------------------- .nv.shared.reserved.0     --------------------------
	.section	.nv.shared.reserved.0,"aw",@nobits
	.align	8
	.weak		__nv_reservedSMEM_offset_0_alias
	.size		__nv_reservedSMEM_offset_0_alias, 0, 64
	.other		__nv_reservedSMEM_offset_0_alias,@"STO_CUDA_RESERVED_SHARED STV_DEFAULT"
__nv_reservedSMEM_offset_0_alias:
	.zero		0
.nv.shared.reserved.0:
	.zero		64
	.weak		__nv_reservedSMEM_allocation_phase
	.type		__nv_reservedSMEM_allocation_phase,@object
	.size		__nv_reservedSMEM_allocation_phase,(.L_0 - __nv_reservedSMEM_allocation_phase)
__nv_reservedSMEM_allocation_phase:
	.zero		1
.L_0:
	.zero		7
	.weak		__nv_reservedSMEM_devtool_atexit_pc
	.type		__nv_reservedSMEM_devtool_atexit_pc,@object
	.size		__nv_reservedSMEM_devtool_atexit_pc,(__nv_reservedSMEM_allocation_mask - __nv_reservedSMEM_devtool_atexit_pc)
__nv_reservedSMEM_devtool_atexit_pc:
	.zero		8
	.weak		__nv_reservedSMEM_allocation_mask
	.type		__nv_reservedSMEM_allocation_mask,@object
	.size		__nv_reservedSMEM_allocation_mask,(.L_2 - __nv_reservedSMEM_allocation_mask)
__nv_reservedSMEM_allocation_mask:
	.zero		4
.L_2:


//--------------------- .nv.constant0.kernel_cutlass_kernel_cudnngemm_swigludense_blockscaled_gemm_persistent_swiglu_interleaved_quantSm100BlockScaledPersistentDenseGemmKernel_object_at__TiledMMA_ThrLayoutVMNK11110000_Permuta_0 --------------------------
	.section	.nv.constant0.kernel_cutlass_kernel_cudnngemm_swigludense_blockscaled_gemm_persistent_swiglu_interleaved_quantSm100BlockScaledPersistentDenseGemmKernel_object_at__TiledMMA_ThrLayoutVMNK11110000_Permuta_0,"a",@progbits
	.sectionflags	@""
	.align	4
.nv.constant0.kernel_cutlass_kernel_cudnngemm_swigludense_blockscaled_gemm_persistent_swiglu_interleaved_quantSm100BlockScaledPersistentDenseGemmKernel_object_at__TiledMMA_ThrLayoutVMNK11110000_Permuta_0:
	.zero		1768


//--------------------- SYMBOLS --------------------------

	.type		.nv.reservedSmem.offset0,@object
	.size		.nv.reservedSmem.offset0,0x4
	.type		.nv.reservedSmem.cap,@object
	.size		.nv.reservedSmem.cap,0x4
